	.target	sm_90a

	.elftype	@"ET_EXEC"


//--------------------- .note.nv.tkinfo           --------------------------
	.section	.note.nv.tkinfo,"",@"SHT_NOTE"
	.sectionflags	@"SHF_NOTE_NV_TKINFO"
	.tkinfo
        /*0018*/ 	.word	0x00000002
        /*0030*/ 	.string	""
        /*0030*/ 	.string	"ptxas"
        /*0030*/ 	.string	"Cuda compilation tools, release 13.0, V13.0.88"
        /*0030*/ 	.string	"Build cuda_13.0.r13.0/compiler.36424714_0"
        /*0030*/ 	.string	"-arch sm_90a -m 64 "



//--------------------- .note.nv.cuinfo           --------------------------
	.section	.note.nv.cuinfo,"",@"SHT_NOTE"
	.sectionflags	@"SHF_NOTE_NV_CUINFO"
        /*0018*/ 	.short	0x0002
        /*001a*/ 	.short	0x005a
        /*001c*/ 	.short	0x0082
	.zero		2


//--------------------- .nv.info                  --------------------------
	.section	.nv.info,"",@"SHT_CUDA_INFO"
	.align	4


	//----- nvinfo : EIATTR_REGCOUNT
	.align		4
        /*0000*/ 	.byte	0x04, 0x2f
        /*0002*/ 	.short	(.L_15 - .L_14)
	.align		4
.L_14:
        /*0004*/ 	.word	index@(_ZN7cutlass13device_kernelINS_4gemm6kernel13GemmUniversalIN4cute5tupleIJiiiiEEENS1_10collective13CollectiveMmaINS1_34MainloopSm90TmaGmmaWarpSpecializedILi14ENS5_IJNS4_1CILi1EEESB_SB_EEENS1_35KernelTmaWarpSpecializedCooperativeEEENS5_IJNSA_ILi128EEESF_NSA_ILi32EEEEEENS_10bfloat16_tENS5_IJSB_llEEESI_NS5_IJlSB_lEEENS4_8TiledMMAINS4_8MMA_AtomIJNS4_4SM904GMMA28MMA_64x128x16_F32BF16BF16_SSILNSO_5MajorE1ELSQ_0ELNSO_7ScaleInE1ELSR_1EEEEEENS4_6LayoutINS5_IJNSA_ILi2EEESB_SB_EEENS5_IJSB_NSA_ILi0EEESX_EEEEENS5_IJNS4_10UnderscoreES10_S10_EEEEENS4_13SM90_TMA_LOADENS4_14ComposedLayoutINS4_7SwizzleILi3ELi4ELi3EEENS4_18smem_ptr_flag_bitsILi16EEENSU_INS5_IJNSA_ILi64EEENSA_ILi8EEEEEENS5_IJSB_S19_EEEEEEEvNS4_8identityES13_NS14_INS15_ILi2ELi4ELi3EEES18_NSU_INS5_IJS1A_SG_EEENS5_IJSG_SB_EEEEEEEvS1F_EENS_8epilogue10collective6detail29Sm90TmaWarpSpecializedAdapterINS1N_15DefaultEpilogueISI_SK_SK_NS1M_6thread17LinearCombinationISI_Li1EffLNS1R_9ScaleType4KindE0ELNS_15FloatRoundStyleE2ESI_EENS1_15EpilogueDefaultEEEEEvvEEEEvNT_6ParamsE)
        /*0008*/ 	.word	0x000000a8


	//----- nvinfo : EIATTR_FRAME_SIZE
	.align		4
.L_15:
        /*000c*/ 	.byte	0x04, 0x11
        /*000e*/ 	.short	(.L_17 - .L_16)
	.align		4
.L_16:
        /*0010*/ 	.word	index@(_ZN7cutlass13device_kernelINS_4gemm6kernel13GemmUniversalIN4cute5tupleIJiiiiEEENS1_10collective13CollectiveMmaINS1_34MainloopSm90TmaGmmaWarpSpecializedILi14ENS5_IJNS4_1CILi1EEESB_SB_EEENS1_35KernelTmaWarpSpecializedCooperativeEEENS5_IJNSA_ILi128EEESF_NSA_ILi32EEEEEENS_10bfloat16_tENS5_IJSB_llEEESI_NS5_IJlSB_lEEENS4_8TiledMMAINS4_8MMA_AtomIJNS4_4SM904GMMA28MMA_64x128x16_F32BF16BF16_SSILNSO_5MajorE1ELSQ_0ELNSO_7ScaleInE1ELSR_1EEEEEENS4_6LayoutINS5_IJNSA_ILi2EEESB_SB_EEENS5_IJSB_NSA_ILi0EEESX_EEEEENS5_IJNS4_10UnderscoreES10_S10_EEEEENS4_13SM90_TMA_LOADENS4_14ComposedLayoutINS4_7SwizzleILi3ELi4ELi3EEENS4_18smem_ptr_flag_bitsILi16EEENSU_INS5_IJNSA_ILi64EEENSA_ILi8EEEEEENS5_IJSB_S19_EEEEEEEvNS4_8identityES13_NS14_INS15_ILi2ELi4ELi3EEES18_NSU_INS5_IJS1A_SG_EEENS5_IJSG_SB_EEEEEEEvS1F_EENS_8epilogue10collective6detail29Sm90TmaWarpSpecializedAdapterINS1N_15DefaultEpilogueISI_SK_SK_NS1M_6thread17LinearCombinationISI_Li1EffLNS1R_9ScaleType4KindE0ELNS_15FloatRoundStyleE2ESI_EENS1_15EpilogueDefaultEEEEEvvEEEEvNT_6ParamsE)
        /*0014*/ 	.word	0x00000000


	//----- nvinfo : EIATTR_MIN_STACK_SIZE
	.align		4
.L_17:
        /*0018*/ 	.byte	0x04, 0x12
        /*001a*/ 	.short	(.L_19 - .L_18)
	.align		4
.L_18:
        /*001c*/ 	.word	index@(_ZN7cutlass13device_kernelINS_4gemm6kernel13GemmUniversalIN4cute5tupleIJiiiiEEENS1_10collective13CollectiveMmaINS1_34MainloopSm90TmaGmmaWarpSpecializedILi14ENS5_IJNS4_1CILi1EEESB_SB_EEENS1_35KernelTmaWarpSpecializedCooperativeEEENS5_IJNSA_ILi128EEESF_NSA_ILi32EEEEEENS_10bfloat16_tENS5_IJSB_llEEESI_NS5_IJlSB_lEEENS4_8TiledMMAINS4_8MMA_AtomIJNS4_4SM904GMMA28MMA_64x128x16_F32BF16BF16_SSILNSO_5MajorE1ELSQ_0ELNSO_7ScaleInE1ELSR_1EEEEEENS4_6LayoutINS5_IJNSA_ILi2EEESB_SB_EEENS5_IJSB_NSA_ILi0EEESX_EEEEENS5_IJNS4_10UnderscoreES10_S10_EEEEENS4_13SM90_TMA_LOADENS4_14ComposedLayoutINS4_7SwizzleILi3ELi4ELi3EEENS4_18smem_ptr_flag_bitsILi16EEENSU_INS5_IJNSA_ILi64EEENSA_ILi8EEEEEENS5_IJSB_S19_EEEEEEEvNS4_8identityES13_NS14_INS15_ILi2ELi4ELi3EEES18_NSU_INS5_IJS1A_SG_EEENS5_IJSG_SB_EEEEEEEvS1F_EENS_8epilogue10collective6detail29Sm90TmaWarpSpecializedAdapterINS1N_15DefaultEpilogueISI_SK_SK_NS1M_6thread17LinearCombinationISI_Li1EffLNS1R_9ScaleType4KindE0ELNS_15FloatRoundStyleE2ESI_EENS1_15EpilogueDefaultEEEEEvvEEEEvNT_6ParamsE)
        /*0020*/ 	.word	0x00000000
.L_19:


//--------------------- .nv.compat                --------------------------
	.section	.nv.compat,"",@"SHT_CUDA_COMPAT_INFO"
	.align	4
        /*0000*/ 	.byte	0x02, 0x09, 0x01, 0x00, 0x02, 0x02, 0x04, 0x00, 0x02, 0x05, 0x05, 0x00, 0x03, 0x07, 0x01, 0x01
        /*0010*/ 	.byte	0x02, 0x03, 0x01, 0x00, 0x02, 0x06, 0x01, 0x00, 0x04, 0x0b, 0x08, 0x00, 0x00, 0x00, 0x00, 0x00
        /*0020*/ 	.byte	0x00, 0x00, 0x00, 0x00


//--------------------- .nv.info._ZN7cutlass13device_kernelINS_4gemm6kernel13GemmUniversalIN4cute5tupleIJiiiiEEENS1_10collective13CollectiveMmaINS1_34MainloopSm90TmaGmmaWarpSpecializedILi14ENS5_IJNS4_1CILi1EEESB_SB_EEENS1_35KernelTmaWarpSpecializedCooperativeEEENS5_IJNSA_ILi128EEESF_NSA_ILi32EEEEEENS_10bfloat16_tENS5_IJSB_llEEESI_NS5_IJlSB_lEEENS4_8TiledMMAINS4_8MMA_AtomIJNS4_4SM904GMMA28MMA_64x128x16_F32BF16BF16_SSILNSO_5MajorE1ELSQ_0ELNSO_7ScaleInE1ELSR_1EEEEEENS4_6LayoutINS5_IJNSA_ILi2EEESB_SB_EEENS5_IJSB_NSA_ILi0EEESX_EEEEENS5_IJNS4_10UnderscoreES10_S10_EEEEENS4_13SM90_TMA_LOADENS4_14ComposedLayoutINS4_7SwizzleILi3ELi4ELi3EEENS4_18smem_ptr_flag_bitsILi16EEENSU_INS5_IJNSA_ILi64EEENSA_ILi8EEEEEENS5_IJSB_S19_EEEEEEEvNS4_8identityES13_NS14_INS15_ILi2ELi4ELi3EEES18_NSU_INS5_IJS1A_SG_EEENS5_IJSG_SB_EEEEEEEvS1F_EENS_8epilogue10collective6detail29Sm90TmaWarpSpecializedAdapterINS1N_15DefaultEpilogueISI_SK_SK_NS1M_6thread17LinearCombinationISI_Li1EffLNS1R_9ScaleType4KindE0ELNS_15FloatRoundStyleE2ESI_EENS1_15EpilogueDefaultEEEEEvvEEEEvNT_6ParamsE --------------------------
	.section	.nv.info._ZN7cutlass13device_kernelINS_4gemm6kernel13GemmUniversalIN4cute5tupleIJiiiiEEENS1_10collective13CollectiveMmaINS1_34MainloopSm90TmaGmmaWarpSpecializedILi14ENS5_IJNS4_1CILi1EEESB_SB_EEENS1_35KernelTmaWarpSpecializedCooperativeEEENS5_IJNSA_ILi128EEESF_NSA_ILi32EEEEEENS_10bfloat16_tENS5_IJSB_llEEESI_NS5_IJlSB_lEEENS4_8TiledMMAINS4_8MMA_AtomIJNS4_4SM904GMMA28MMA_64x128x16_F32BF16BF16_SSILNSO_5MajorE1ELSQ_0ELNSO_7ScaleInE1ELSR_1EEEEEENS4_6LayoutINS5_IJNSA_ILi2EEESB_SB_EEENS5_IJSB_NSA_ILi0EEESX_EEEEENS5_IJNS4_10UnderscoreES10_S10_EEEEENS4_13SM90_TMA_LOADENS4_14ComposedLayoutINS4_7SwizzleILi3ELi4ELi3EEENS4_18smem_ptr_flag_bitsILi16EEENSU_INS5_IJNSA_ILi64EEENSA_ILi8EEEEEENS5_IJSB_S19_EEEEEEEvNS4_8identityES13_NS14_INS15_ILi2ELi4ELi3EEES18_NSU_INS5_IJS1A_SG_EEENS5_IJSG_SB_EEEEEEEvS1F_EENS_8epilogue10collective6detail29Sm90TmaWarpSpecializedAdapterINS1N_15DefaultEpilogueISI_SK_SK_NS1M_6thread17LinearCombinationISI_Li1EffLNS1R_9ScaleType4KindE0ELNS_15FloatRoundStyleE2ESI_EENS1_15EpilogueDefaultEEEEEvvEEEEvNT_6ParamsE,"",@"SHT_CUDA_INFO"
	.sectionflags	@""
	.align	4


	//----- nvinfo : EIATTR_CUDA_API_VERSION
	.align		4
        /*0000*/ 	.byte	0x04, 0x37
        /*0002*/ 	.short	(.L_21 - .L_20)
.L_20:
        /*0004*/ 	.word	0x00000082


	//----- nvinfo : EIATTR_KPARAM_INFO
	.align		4
.L_21:
        /*0008*/ 	.byte	0x04, 0x17
        /*000a*/ 	.short	(.L_23 - .L_22)
.L_22:
        /*000c*/ 	.word	0x00000000
        /*0010*/ 	.short	0x0000
        /*0012*/ 	.short	0x0070
        /*0014*/ 	.byte	0x00, 0xf0, 0x01, 0x10


	//----- nvinfo : EIATTR_SPARSE_MMA_MASK
	.align		4
.L_23:
        /*0018*/ 	.byte	0x03, 0x50
        /*001a*/ 	.short	0x0000


	//----- nvinfo : EIATTR_MAXREG_COUNT
	.align		4
        /*001c*/ 	.byte	0x03, 0x1b
        /*001e*/ 	.short	0x00a8


	//----- nvinfo : EIATTR_NUM_BARRIERS
	.align		4
        /*0020*/ 	.byte	0x02, 0x4c
        /*0022*/ 	.byte	0x01
	.zero		1


	//----- nvinfo : EIATTR_EXTERNS
	.align		4
        /*0024*/ 	.byte	0x04, 0x0f
        /*0026*/ 	.short	(.L_25 - .L_24)


	//   ....[0]....
	.align		4
.L_24:
        /*0028*/ 	.word	index@(__assertfail)


	//----- nvinfo : EIATTR_MERCURY_ISA_VERSION
	.align		4
.L_25:
        /*002c*/ 	.byte	0x03, 0x5f
        /*002e*/ 	.short	0x0101


	//----- nvinfo : EIATTR_INT_WARP_WIDE_INSTR_OFFSETS
	.align		4
        /*0030*/ 	.byte	0x04, 0x31
        /*0032*/ 	.short	(.L_27 - .L_26)


	//   ....[0]....
.L_26:
        /*0034*/ 	.word	0x00000520


	//   ....[1]....
        /*0038*/ 	.word	0x00000550


	//   ....[2]....
        /*003c*/ 	.word	0x00000630


	//----- nvinfo : EIATTR_COOP_GROUP_MASK_REGIDS
	.align		4
.L_27:
        /*0040*/ 	.byte	0x04, 0x29
        /*0042*/ 	.short	(.L_29 - .L_28)


	//   ....[0]....
.L_28:
        /*0044*/ 	.word	0xffffffff


	//   ....[1]....
        /*0048*/ 	.word	0xffffffff


	//   ....[2]....
        /*004c*/ 	.word	0xffffffff


	//   ....[3]....
        /*0050*/ 	.word	0xffffffff


	//   ....[4]....
        /*0054*/ 	.word	0xffffffff


	//----- nvinfo : EIATTR_COOP_GROUP_INSTR_OFFSETS
	.align		4
.L_29:
        /*0058*/ 	.byte	0x04, 0x28
        /*005a*/ 	.short	(.L_31 - .L_30)


	//   ....[0]....
.L_30:
        /*005c*/ 	.word	0x00000060


	//   ....[1]....
        /*0060*/ 	.word	0x00000070


	//   ....[2]....
        /*0064*/ 	.word	0x00000130


	//   ....[3]....
        /*0068*/ 	.word	0x00000430


	//   ....[4]....
        /*006c*/ 	.word	0x000010e0


	//----- nvinfo : EIATTR_REG_RECONFIG
	.align		4
.L_31:
        /*0070*/ 	.byte	0x01, 0x54
	.zero		2


	//----- nvinfo : EIATTR_SYSCALL_OFFSETS
	.align		4
        /*0074*/ 	.byte	0x04, 0x46
        /*0076*/ 	.short	(.L_33 - .L_32)


	//   ....[0]....
.L_32:
        /*0078*/ 	.word	0x000012a0


	//----- nvinfo : EIATTR_MBARRIER_INSTR_OFFSETS
	.align		4
.L_33:
        /*007c*/ 	.byte	0x04, 0x39
        /*007e*/ 	.short	(.L_35 - .L_34)


	//   ....[0]....
.L_34:
        /*0080*/ 	.word	0x00000250
        /*0084*/ 	.word	0x000000ff
        /*0088*/ 	.word	0x00000000
        /*008c*/ 	.short	0x0100
        /*008e*/ 	.byte	0x08
	.zero		1


	//   ....[1]....
        /*0090*/ 	.word	0x00000260
        /*0094*/ 	.word	0x000000ff
        /*0098*/ 	.word	0x00000070
        /*009c*/ 	.short	0x0100
        /*009e*/ 	.byte	0x08
	.zero		1


	//   ....[2]....
        /*00a0*/ 	.word	0x00000270
        /*00a4*/ 	.word	0x000000ff
        /*00a8*/ 	.word	0x00000008
        /*00ac*/ 	.short	0x0100
        /*00ae*/ 	.byte	0x08
	.zero		1


	//   ....[3]....
        /*00b0*/ 	.word	0x00000280
        /*00b4*/ 	.word	0x000000ff
        /*00b8*/ 	.word	0x00000078
        /*00bc*/ 	.short	0x0100
        /*00be*/ 	.byte	0x08
	.zero		1


	//   ....[4]....
        /*00c0*/ 	.word	0x00000290
        /*00c4*/ 	.word	0x000000ff
        /*00c8*/ 	.word	0x00000010
        /*00cc*/ 	.short	0x0100
        /*00ce*/ 	.byte	0x08
	.zero		1


	//   ....[5]....
        /*00d0*/ 	.word	0x000002a0
        /*00d4*/ 	.word	0x000000ff
        /*00d8*/ 	.word	0x00000080
        /*00dc*/ 	.short	0x0100
        /*00de*/ 	.byte	0x08
	.zero		1


	//   ....[6]....
        /*00e0*/ 	.word	0x000002b0
        /*00e4*/ 	.word	0x000000ff
        /*00e8*/ 	.word	0x00000018
        /*00ec*/ 	.short	0x0100
        /*00ee*/ 	.byte	0x08
	.zero		1


	//   ....[7]....
        /*00f0*/ 	.word	0x000002c0
        /*00f4*/ 	.word	0x000000ff
        /*00f8*/ 	.word	0x00000088
        /*00fc*/ 	.short	0x0100
        /*00fe*/ 	.byte	0x08
	.zero		1


	//   ....[8]....
        /*0100*/ 	.word	0x000002d0
        /*0104*/ 	.word	0x000000ff
        /*0108*/ 	.word	0x00000020
        /*010c*/ 	.short	0x0100
        /*010e*/ 	.byte	0x08
	.zero		1


	//   ....[9]....
        /*0110*/ 	.word	0x000002e0
        /*0114*/ 	.word	0x000000ff
        /*0118*/ 	.word	0x00000090
        /*011c*/ 	.short	0x0100
        /*011e*/ 	.byte	0x08
	.zero		1


	//   ....[10]....
        /*0120*/ 	.word	0x000002f0
        /*0124*/ 	.word	0x000000ff
        /*0128*/ 	.word	0x00000028
        /*012c*/ 	.short	0x0100
        /*012e*/ 	.byte	0x08
	.zero		1


	//   ....[11]....
        /*0130*/ 	.word	0x00000300
        /*0134*/ 	.word	0x000000ff
        /*0138*/ 	.word	0x00000098
        /*013c*/ 	.short	0x0100
        /*013e*/ 	.byte	0x08
	.zero		1


	//   ....[12]....
        /*0140*/ 	.word	0x00000310
        /*0144*/ 	.word	0x000000ff
        /*0148*/ 	.word	0x00000030
        /*014c*/ 	.short	0x0100
        /*014e*/ 	.byte	0x08
	.zero		1


	//   ....[13]....
        /*0150*/ 	.word	0x00000320
        /*0154*/ 	.word	0x000000ff
        /*0158*/ 	.word	0x000000a0
        /*015c*/ 	.short	0x0100
        /*015e*/ 	.byte	0x08
	.zero		1


	//   ....[14]....
        /*0160*/ 	.word	0x00000330
        /*0164*/ 	.word	0x000000ff
        /*0168*/ 	.word	0x00000038
        /*016c*/ 	.short	0x0100
        /*016e*/ 	.byte	0x08
	.zero		1


	//   ....[15]....
        /*0170*/ 	.word	0x00000340
        /*0174*/ 	.word	0x000000ff
        /*0178*/ 	.word	0x000000a8
        /*017c*/ 	.short	0x0100
        /*017e*/ 	.byte	0x08
	.zero		1


	//   ....[16]....
        /*0180*/ 	.word	0x00000350
        /*0184*/ 	.word	0x000000ff
        /*0188*/ 	.word	0x00000040
        /*018c*/ 	.short	0x0100
        /*018e*/ 	.byte	0x08
	.zero		1


	//   ....[17]....
        /*0190*/ 	.word	0x00000360
        /*0194*/ 	.word	0x000000ff
        /*0198*/ 	.word	0x000000b0
        /*019c*/ 	.short	0x0100
        /*019e*/ 	.byte	0x08
	.zero		1


	//   ....[18]....
        /*01a0*/ 	.word	0x00000370
        /*01a4*/ 	.word	0x000000ff
        /*01a8*/ 	.word	0x00000048
        /*01ac*/ 	.short	0x0100
        /*01ae*/ 	.byte	0x08
	.zero		1


	//   ....[19]....
        /*01b0*/ 	.word	0x00000380
        /*01b4*/ 	.word	0x000000ff
        /*01b8*/ 	.word	0x000000b8
        /*01bc*/ 	.short	0x0100
        /*01be*/ 	.byte	0x08
	.zero		1


	//   ....[20]....
        /*01c0*/ 	.word	0x00000390
        /*01c4*/ 	.word	0x000000ff
        /*01c8*/ 	.word	0x00000050
        /*01cc*/ 	.short	0x0100
        /*01ce*/ 	.byte	0x08
	.zero		1


	//   ....[21]....
        /*01d0*/ 	.word	0x000003a0
        /*01d4*/ 	.word	0x000000ff
        /*01d8*/ 	.word	0x000000c0
        /*01dc*/ 	.short	0x0100
        /*01de*/ 	.byte	0x08
	.zero		1


	//   ....[22]....
        /*01e0*/ 	.word	0x000003b0
        /*01e4*/ 	.word	0x000000ff
        /*01e8*/ 	.word	0x00000058
        /*01ec*/ 	.short	0x0100
        /*01ee*/ 	.byte	0x08
	.zero		1


	//   ....[23]....
        /*01f0*/ 	.word	0x000003c0
        /*01f4*/ 	.word	0x000000ff
        /*01f8*/ 	.word	0x000000c8
        /*01fc*/ 	.short	0x0100
        /*01fe*/ 	.byte	0x08
	.zero		1


	//   ....[24]....
        /*0200*/ 	.word	0x000003d0
        /*0204*/ 	.word	0x000000ff
        /*0208*/ 	.word	0x00000060
        /*020c*/ 	.short	0x0100
        /*020e*/ 	.byte	0x08
	.zero		1


	//   ....[25]....
        /*0210*/ 	.word	0x000003e0
        /*0214*/ 	.word	0x000000ff
        /*0218*/ 	.word	0x000000d0
        /*021c*/ 	.short	0x0100
        /*021e*/ 	.byte	0x08
	.zero		1


	//   ....[26]....
        /*0220*/ 	.word	0x000003f0
        /*0224*/ 	.word	0x000000ff
        /*0228*/ 	.word	0x00000068
        /*022c*/ 	.short	0x0100
        /*022e*/ 	.byte	0x08
	.zero		1


	//   ....[27]....
        /*0230*/ 	.word	0x00000400
        /*0234*/ 	.word	0x000000ff
        /*0238*/ 	.word	0x000000d8
        /*023c*/ 	.short	0x0100
        /*023e*/ 	.byte	0x08
	.zero		1


	//   ....[28]....
        /*0240*/ 	.word	0x000006a0
        /*0244*/ 	.word	0x000000ff
        /*0248*/ 	.word	0x000000f0
        /*024c*/ 	.short	0x0100
        /*024e*/ 	.byte	0x06
	.zero		1


	//   ....[29]....
        /*0250*/ 	.word	0x00000700
        /*0254*/ 	.word	0x000000ff
        /*0258*/ 	.word	0x000000f8
        /*025c*/ 	.short	0x0100
        /*025e*/ 	.byte	0x06
	.zero		1


	//   ....[30]....
        /*0260*/ 	.word	0x00001320
        /*0264*/ 	.word	0x00000003
        /*0268*/ 	.word	0x00000000
        /*026c*/ 	.short	0x010a
        /*026e*/ 	.byte	0x3f
	.zero		1


	//   ....[31]....
        /*0270*/ 	.word	0x00001360
        /*0274*/ 	.word	0x00000003
        /*0278*/ 	.word	0x00000000
        /*027c*/ 	.short	0x010a
        /*027e*/ 	.byte	0x3f
	.zero		1


	//   ....[32]....
        /*0280*/ 	.word	0x000015f0
        /*0284*/ 	.word	0x000000ff
        /*0288*/ 	.word	0x00000000
        /*028c*/ 	.short	0x010a
        /*028e*/ 	.byte	0x04
	.zero		1


	//   ....[33]....
        /*0290*/ 	.word	0x00001630
        /*0294*/ 	.word	0x000000ff
        /*0298*/ 	.word	0x00000000
        /*029c*/ 	.short	0x010a
        /*029e*/ 	.byte	0x04
	.zero		1


	//   ....[34]....
        /*02a0*/ 	.word	0x00001790
        /*02a4*/ 	.word	0x000000ff
        /*02a8*/ 	.word	0x00000000
        /*02ac*/ 	.short	0x0101
        /*02ae*/ 	.byte	0x04
	.zero		1


	//   ....[35]....
        /*02b0*/ 	.word	0x000019a0
        /*02b4*/ 	.word	0x000000ff
        /*02b8*/ 	.word	0x00000000
        /*02bc*/ 	.short	0x0101
        /*02be*/ 	.byte	0x06
	.zero		1


	//   ....[36]....
        /*02c0*/ 	.word	0x00006d60
        /*02c4*/ 	.word	0x0000000e
        /*02c8*/ 	.word	0x00000070
        /*02cc*/ 	.short	0x010a
        /*02ce*/ 	.byte	0x3f
	.zero		1


	//   ....[37]....
        /*02d0*/ 	.word	0x00007130
        /*02d4*/ 	.word	0x00000006
        /*02d8*/ 	.word	0x000000f8
        /*02dc*/ 	.short	0x0101
        /*02de*/ 	.byte	0x3f
	.zero		1


	//   ....[38]....
        /*02e0*/ 	.word	0x00007860
        /*02e4*/ 	.word	0x00000007
        /*02e8*/ 	.word	0x00000000
        /*02ec*/ 	.short	0x010a
        /*02ee*/ 	.byte	0x3f
	.zero		1


	//   ....[39]....
        /*02f0*/ 	.word	0x000078e0
        /*02f4*/ 	.word	0x00000009
        /*02f8*/ 	.word	0x00000000
        /*02fc*/ 	.short	0x010a
        /*02fe*/ 	.byte	0x3f
	.zero		1


	//   ....[40]....
        /*0300*/ 	.word	0x00007970
        /*0304*/ 	.word	0x00000006
        /*0308*/ 	.word	0x00000000
        /*030c*/ 	.short	0x010a
        /*030e*/ 	.byte	0x3f
	.zero		1


	//   ....[41]....
        /*0310*/ 	.word	0x00007a00
        /*0314*/ 	.word	0x00000009
        /*0318*/ 	.word	0x00000000
        /*031c*/ 	.short	0x010a
        /*031e*/ 	.byte	0x3f
	.zero		1


	//   ....[42]....
        /*0320*/ 	.word	0x00007a90
        /*0324*/ 	.word	0x00000006
        /*0328*/ 	.word	0x00000000
        /*032c*/ 	.short	0x010a
        /*032e*/ 	.byte	0x3f
	.zero		1


	//   ....[43]....
        /*0330*/ 	.word	0x00007b20
        /*0334*/ 	.word	0x00000009
        /*0338*/ 	.word	0x00000000
        /*033c*/ 	.short	0x010a
        /*033e*/ 	.byte	0x3f
	.zero		1


	//   ....[44]....
        /*0340*/ 	.word	0x00007bb0
        /*0344*/ 	.word	0x00000006
        /*0348*/ 	.word	0x00000000
        /*034c*/ 	.short	0x010a
        /*034e*/ 	.byte	0x3f
	.zero		1


	//   ....[45]....
        /*0350*/ 	.word	0x00007c40
        /*0354*/ 	.word	0x00000009
        /*0358*/ 	.word	0x00000000
        /*035c*/ 	.short	0x010a
        /*035e*/ 	.byte	0x3f
	.zero		1


	//   ....[46]....
        /*0360*/ 	.word	0x00007cd0
        /*0364*/ 	.word	0x00000006
        /*0368*/ 	.word	0x00000000
        /*036c*/ 	.short	0x010a
        /*036e*/ 	.byte	0x3f
	.zero		1


	//   ....[47]....
        /*0370*/ 	.word	0x00007d60
        /*0374*/ 	.word	0x00000009
        /*0378*/ 	.word	0x00000000
        /*037c*/ 	.short	0x010a
        /*037e*/ 	.byte	0x3f
	.zero		1


	//   ....[48]....
        /*0380*/ 	.word	0x00007df0
        /*0384*/ 	.word	0x00000006
        /*0388*/ 	.word	0x00000000
        /*038c*/ 	.short	0x010a
        /*038e*/ 	.byte	0x3f
	.zero		1


	//   ....[49]....
        /*0390*/ 	.word	0x00007e80
        /*0394*/ 	.word	0x00000009
        /*0398*/ 	.word	0x00000000
        /*039c*/ 	.short	0x010a
        /*039e*/ 	.byte	0x3f
	.zero		1


	//   ....[50]....
        /*03a0*/ 	.word	0x00007f10
        /*03a4*/ 	.word	0x00000006
        /*03a8*/ 	.word	0x00000000
        /*03ac*/ 	.short	0x010a
        /*03ae*/ 	.byte	0x3f
	.zero		1


	//   ....[51]....
        /*03b0*/ 	.word	0x00007fa0
        /*03b4*/ 	.word	0x00000003
        /*03b8*/ 	.word	0x00000000
        /*03bc*/ 	.short	0x010a
        /*03be*/ 	.byte	0x3f
	.zero		1


	//   ....[52]....
        /*03c0*/ 	.word	0x00008000
        /*03c4*/ 	.word	0x00000003
        /*03c8*/ 	.word	0x00000000
        /*03cc*/ 	.short	0x010a
        /*03ce*/ 	.byte	0x3f
	.zero		1


	//   ....[53]....
        /*03d0*/ 	.word	0x00008060
        /*03d4*/ 	.word	0x00000004
        /*03d8*/ 	.word	0x00000000
        /*03dc*/ 	.short	0x010a
        /*03de*/ 	.byte	0x3f
	.zero		1


	//   ....[54]....
        /*03e0*/ 	.word	0x00008130
        /*03e4*/ 	.word	0x0000000e
        /*03e8*/ 	.word	0x00000070
        /*03ec*/ 	.short	0x010a
        /*03ee*/ 	.byte	0x3f
	.zero		1


	//   ....[55]....
        /*03f0*/ 	.word	0x00008200
        /*03f4*/ 	.word	0x00000007
        /*03f8*/ 	.word	0x00000000
        /*03fc*/ 	.short	0x010a
        /*03fe*/ 	.byte	0x3f
	.zero		1


	//   ....[56]....
        /*0400*/ 	.word	0x00008250
        /*0404*/ 	.word	0x00000009
        /*0408*/ 	.word	0x00000000
        /*040c*/ 	.short	0x010a
        /*040e*/ 	.byte	0x3f
	.zero		1


	//   ....[57]....
        /*0410*/ 	.word	0x000082a0
        /*0414*/ 	.word	0x00000006
        /*0418*/ 	.word	0x00000000
        /*041c*/ 	.short	0x010a
        /*041e*/ 	.byte	0x3f
	.zero		1


	//   ....[58]....
        /*0420*/ 	.word	0x000082f0
        /*0424*/ 	.word	0x00000009
        /*0428*/ 	.word	0x00000000
        /*042c*/ 	.short	0x010a
        /*042e*/ 	.byte	0x3f
	.zero		1


	//   ....[59]....
        /*0430*/ 	.word	0x00008340
        /*0434*/ 	.word	0x00000006
        /*0438*/ 	.word	0x00000000
        /*043c*/ 	.short	0x010a
        /*043e*/ 	.byte	0x3f
	.zero		1


	//   ....[60]....
        /*0440*/ 	.word	0x00008390
        /*0444*/ 	.word	0x00000009
        /*0448*/ 	.word	0x00000000
        /*044c*/ 	.short	0x010a
        /*044e*/ 	.byte	0x3f
	.zero		1


	//   ....[61]....
        /*0450*/ 	.word	0x000083e0
        /*0454*/ 	.word	0x00000006
        /*0458*/ 	.word	0x00000000
        /*045c*/ 	.short	0x010a
        /*045e*/ 	.byte	0x3f
	.zero		1


	//   ....[62]....
        /*0460*/ 	.word	0x00008430
        /*0464*/ 	.word	0x00000009
        /*0468*/ 	.word	0x00000000
        /*046c*/ 	.short	0x010a
        /*046e*/ 	.byte	0x3f
	.zero		1


	//   ....[63]....
        /*0470*/ 	.word	0x00008480
        /*0474*/ 	.word	0x00000006
        /*0478*/ 	.word	0x00000000
        /*047c*/ 	.short	0x010a
        /*047e*/ 	.byte	0x3f
	.zero		1


	//   ....[64]....
        /*0480*/ 	.word	0x000084d0
        /*0484*/ 	.word	0x00000009
        /*0488*/ 	.word	0x00000000
        /*048c*/ 	.short	0x010a
        /*048e*/ 	.byte	0x3f
	.zero		1


	//   ....[65]....
        /*0490*/ 	.word	0x00008520
        /*0494*/ 	.word	0x00000006
        /*0498*/ 	.word	0x00000000
        /*049c*/ 	.short	0x010a
        /*049e*/ 	.byte	0x3f
	.zero		1


	//   ....[66]....
        /*04a0*/ 	.word	0x00008570
        /*04a4*/ 	.word	0x00000009
        /*04a8*/ 	.word	0x00000000
        /*04ac*/ 	.short	0x010a
        /*04ae*/ 	.byte	0x3f
	.zero		1


	//   ....[67]....
        /*04b0*/ 	.word	0x000085c0
        /*04b4*/ 	.word	0x00000006
        /*04b8*/ 	.word	0x00000000
        /*04bc*/ 	.short	0x010a
        /*04be*/ 	.byte	0x3f
	.zero		1


	//----- nvinfo : EIATTR_NUM_MBARRIERS
	.align		4
.L_35:
        /*04c0*/ 	.byte	0x03, 0x38
        /*04c2*/ 	.short	0x001e


	//----- nvinfo : EIATTR_EXIT_INSTR_OFFSETS
	.align		4
        /*04c4*/ 	.byte	0x04, 0x1c
        /*04c6*/ 	.short	(.L_37 - .L_36)


	//   ....[0]....
.L_36:
        /*04c8*/ 	.word	0x00000750


	//   ....[1]....
        /*04cc*/ 	.word	0x00001010


	//   ....[2]....
        /*04d0*/ 	.word	0x000063b0


	//   ....[3]....
        /*04d4*/ 	.word	0x000069e0


	//   ....[4]....
        /*04d8*/ 	.word	0x00007ff0


	//----- nvinfo : EIATTR_MAX_THREADS
	.align		4
.L_37:
        /*04dc*/ 	.byte	0x04, 0x05
        /*04de*/ 	.short	(.L_39 - .L_38)
.L_38:
        /*04e0*/ 	.word	0x00000180
        /*04e4*/ 	.word	0x00000001
        /*04e8*/ 	.word	0x00000001


	//----- nvinfo : EIATTR_CRS_STACK_SIZE
	.align		4
.L_39:
        /*04ec*/ 	.byte	0x04, 0x1e
        /*04ee*/ 	.short	(.L_41 - .L_40)
.L_40:
        /*04f0*/ 	.word	0x00000000


	//----- nvinfo : EIATTR_CBANK_PARAM_SIZE
	.align		4
.L_41:
        /*04f4*/ 	.byte	0x03, 0x19
        /*04f6*/ 	.short	0x0470


	//----- nvinfo : EIATTR_PARAM_CBANK
	.align		4
        /*04f8*/ 	.byte	0x04, 0x0a
        /*04fa*/ 	.short	(.L_43 - .L_42)
	.align		4
.L_42:
        /*04fc*/ 	.word	index@(.nv.constant0._ZN7cutlass13device_kernelINS_4gemm6kernel13GemmUniversalIN4cute5tupleIJiiiiEEENS1_10collective13CollectiveMmaINS1_34MainloopSm90TmaGmmaWarpSpecializedILi14ENS5_IJNS4_1CILi1EEESB_SB_EEENS1_35KernelTmaWarpSpecializedCooperativeEEENS5_IJNSA_ILi128EEESF_NSA_ILi32EEEEEENS_10bfloat16_tENS5_IJSB_llEEESI_NS5_IJlSB_lEEENS4_8TiledMMAINS4_8MMA_AtomIJNS4_4SM904GMMA28MMA_64x128x16_F32BF16BF16_SSILNSO_5MajorE1ELSQ_0ELNSO_7ScaleInE1ELSR_1EEEEEENS4_6LayoutINS5_IJNSA_ILi2EEESB_SB_EEENS5_IJSB_NSA_ILi0EEESX_EEEEENS5_IJNS4_10UnderscoreES10_S10_EEEEENS4_13SM90_TMA_LOADENS4_14ComposedLayoutINS4_7SwizzleILi3ELi4ELi3EEENS4_18smem_ptr_flag_bitsILi16EEENSU_INS5_IJNSA_ILi64EEENSA_ILi8EEEEEENS5_IJSB_S19_EEEEEEEvNS4_8identityES13_NS14_INS15_ILi2ELi4ELi3EEES18_NSU_INS5_IJS1A_SG_EEENS5_IJSG_SB_EEEEEEEvS1F_EENS_8epilogue10collective6detail29Sm90TmaWarpSpecializedAdapterINS1N_15DefaultEpilogueISI_SK_SK_NS1M_6thread17LinearCombinationISI_Li1EffLNS1R_9ScaleType4KindE0ELNS_15FloatRoundStyleE2ESI_EENS1_15EpilogueDefaultEEEEEvvEEEEvNT_6ParamsE)
        /*0500*/ 	.short	0x0210
        /*0502*/ 	.short	0x0470


	//----- nvinfo : EIATTR_SW_WAR
	.align		4
.L_43:
        /*0504*/ 	.byte	0x04, 0x36
        /*0506*/ 	.short	(.L_45 - .L_44)
.L_44:
        /*0508*/ 	.word	0x00000008
.L_45:


//--------------------- .nv.callgraph             --------------------------
	.section	.nv.callgraph,"",@"SHT_CUDA_CALLGRAPH"
	.align	4
	.sectionentsize	8
	.align		4
        /*0000*/ 	.word	0x00000000
	.align		4
        /*0004*/ 	.word	0xffffffff
	.align		4
        /*0008*/ 	.word	index@(_ZN7cutlass13device_kernelINS_4gemm6kernel13GemmUniversalIN4cute5tupleIJiiiiEEENS1_10collective13CollectiveMmaINS1_34MainloopSm90TmaGmmaWarpSpecializedILi14ENS5_IJNS4_1CILi1EEESB_SB_EEENS1_35KernelTmaWarpSpecializedCooperativeEEENS5_IJNSA_ILi128EEESF_NSA_ILi32EEEEEENS_10bfloat16_tENS5_IJSB_llEEESI_NS5_IJlSB_lEEENS4_8TiledMMAINS4_8MMA_AtomIJNS4_4SM904GMMA28MMA_64x128x16_F32BF16BF16_SSILNSO_5MajorE1ELSQ_0ELNSO_7ScaleInE1ELSR_1EEEEEENS4_6LayoutINS5_IJNSA_ILi2EEESB_SB_EEENS5_IJSB_NSA_ILi0EEESX_EEEEENS5_IJNS4_10UnderscoreES10_S10_EEEEENS4_13SM90_TMA_LOADENS4_14ComposedLayoutINS4_7SwizzleILi3ELi4ELi3EEENS4_18smem_ptr_flag_bitsILi16EEENSU_INS5_IJNSA_ILi64EEENSA_ILi8EEEEEENS5_IJSB_S19_EEEEEEEvNS4_8identityES13_NS14_INS15_ILi2ELi4ELi3EEES18_NSU_INS5_IJS1A_SG_EEENS5_IJSG_SB_EEEEEEEvS1F_EENS_8epilogue10collective6detail29Sm90TmaWarpSpecializedAdapterINS1N_15DefaultEpilogueISI_SK_SK_NS1M_6thread17LinearCombinationISI_Li1EffLNS1R_9ScaleType4KindE0ELNS_15FloatRoundStyleE2ESI_EENS1_15EpilogueDefaultEEEEEvvEEEEvNT_6ParamsE)
	.align		4
        /*000c*/ 	.word	index@(__assertfail)
	.align		4
        /*0010*/ 	.word	0x00000000
	.align		4
        /*0014*/ 	.word	0xfffffffe
	.align		4
        /*0018*/ 	.word	0x00000000
	.align		4
        /*001c*/ 	.word	0xfffffffd
	.align		4
        /*0020*/ 	.word	0x00000000
	.align		4
        /*0024*/ 	.word	0xfffffffc


//--------------------- .nv.constant4             --------------------------
	.section	.nv.constant4,"a",@progbits
	.align	8
	.align		8
.nv.constant4:
        /*0000*/ 	.dword	__assertfail
	.align		8
        /*0008*/ 	.dword	__unnamed_1
	.align		8
        /*0010*/ 	.dword	_ZN40_INTERNAL_b605a618_4_k_cu_41cdc81e_233674cuda3std3__45__cpo5beginE
	.align		8
        /*0018*/ 	.dword	_ZN40_INTERNAL_b605a618_4_k_cu_41cdc81e_233674cuda3std3__45__cpo3endE
	.align		8
        /*0020*/ 	.dword	_ZN40_INTERNAL_b605a618_4_k_cu_41cdc81e_233674cuda3std3__45__cpo6cbeginE
	.align		8
        /*0028*/ 	.dword	_ZN40_INTERNAL_b605a618_4_k_cu_41cdc81e_233674cuda3std3__45__cpo4cendE
	.align		8
        /*0030*/ 	.dword	_ZN40_INTERNAL_b605a618_4_k_cu_41cdc81e_233674cuda3std3__442_GLOBAL__N__b605a618_4_k_cu_41cdc81e_233676ignoreE
	.align		8
        /*0038*/ 	.dword	_ZN40_INTERNAL_b605a618_4_k_cu_41cdc81e_233674cuda3std3__419piecewise_constructE
	.align		8
        /*0040*/ 	.dword	_ZN40_INTERNAL_b605a618_4_k_cu_41cdc81e_233674cuda3std3__48in_placeE
	.align		8
        /*0048*/ 	.dword	_ZN40_INTERNAL_b605a618_4_k_cu_41cdc81e_233674cuda3std6ranges3__45__cpo4swapE
	.align		8
        /*0050*/ 	.dword	_ZN40_INTERNAL_b605a618_4_k_cu_41cdc81e_233674cuda3std6ranges3__45__cpo9iter_moveE
	.align		8
        /*0058*/ 	.dword	_ZN40_INTERNAL_b605a618_4_k_cu_41cdc81e_233674cute7productE
	.align		8
        /*0060*/ 	.dword	_ZN40_INTERNAL_b605a618_4_k_cu_41cdc81e_233674cute1_E
	.align		8
        /*0068*/ 	.dword	$str$22
	.align		8
        /*0070*/ 	.dword	$str$23


//--------------------- .text._ZN7cutlass13device_kernelINS_4gemm6kernel13GemmUniversalIN4cute5tupleIJiiiiEEENS1_10collective13CollectiveMmaINS1_34MainloopSm90TmaGmmaWarpSpecializedILi14ENS5_IJNS4_1CILi1EEESB_SB_EEENS1_35KernelTmaWarpSpecializedCooperativeEEENS5_IJNSA_ILi128EEESF_NSA_ILi32EEEEEENS_10bfloat16_tENS5_IJSB_llEEESI_NS5_IJlSB_lEEENS4_8TiledMMAINS4_8MMA_AtomIJNS4_4SM904GMMA28MMA_64x128x16_F32BF16BF16_SSILNSO_5MajorE1ELSQ_0ELNSO_7ScaleInE1ELSR_1EEEEEENS4_6LayoutINS5_IJNSA_ILi2EEESB_SB_EEENS5_IJSB_NSA_ILi0EEESX_EEEEENS5_IJNS4_10UnderscoreES10_S10_EEEEENS4_13SM90_TMA_LOADENS4_14ComposedLayoutINS4_7SwizzleILi3ELi4ELi3EEENS4_18smem_ptr_flag_bitsILi16EEENSU_INS5_IJNSA_ILi64EEENSA_ILi8EEEEEENS5_IJSB_S19_EEEEEEEvNS4_8identityES13_NS14_INS15_ILi2ELi4ELi3EEES18_NSU_INS5_IJS1A_SG_EEENS5_IJSG_SB_EEEEEEEvS1F_EENS_8epilogue10collective6detail29Sm90TmaWarpSpecializedAdapterINS1N_15DefaultEpilogueISI_SK_SK_NS1M_6thread17LinearCombinationISI_Li1EffLNS1R_9ScaleType4KindE0ELNS_15FloatRoundStyleE2ESI_EENS1_15EpilogueDefaultEEEEEvvEEEEvNT_6ParamsE --------------------------
	.section	.text._ZN7cutlass13device_kernelINS_4gemm6kernel13GemmUniversalIN4cute5tupleIJiiiiEEENS1_10collective13CollectiveMmaINS1_34MainloopSm90TmaGmmaWarpSpecializedILi14ENS5_IJNS4_1CILi1EEESB_SB_EEENS1_35KernelTmaWarpSpecializedCooperativeEEENS5_IJNSA_ILi128EEESF_NSA_ILi32EEEEEENS_10bfloat16_tENS5_IJSB_llEEESI_NS5_IJlSB_lEEENS4_8TiledMMAINS4_8MMA_AtomIJNS4_4SM904GMMA28MMA_64x128x16_F32BF16BF16_SSILNSO_5MajorE1ELSQ_0ELNSO_7ScaleInE1ELSR_1EEEEEENS4_6LayoutINS5_IJNSA_ILi2EEESB_SB_EEENS5_IJSB_NSA_ILi0EEESX_EEEEENS5_IJNS4_10UnderscoreES10_S10_EEEEENS4_13SM90_TMA_LOADENS4_14ComposedLayoutINS4_7SwizzleILi3ELi4ELi3EEENS4_18smem_ptr_flag_bitsILi16EEENSU_INS5_IJNSA_ILi64EEENSA_ILi8EEEEEENS5_IJSB_S19_EEEEEEEvNS4_8identityES13_NS14_INS15_ILi2ELi4ELi3EEES18_NSU_INS5_IJS1A_SG_EEENS5_IJSG_SB_EEEEEEEvS1F_EENS_8epilogue10collective6detail29Sm90TmaWarpSpecializedAdapterINS1N_15DefaultEpilogueISI_SK_SK_NS1M_6thread17LinearCombinationISI_Li1EffLNS1R_9ScaleType4KindE0ELNS_15FloatRoundStyleE2ESI_EENS1_15EpilogueDefaultEEEEEvvEEEEvNT_6ParamsE,"ax",@progbits
	.align	128
.text._ZN7cutlass13device_kernelINS_4gemm6kernel13GemmUniversalIN4cute5tupleIJiiiiEEENS1_10collective13CollectiveMmaINS1_34MainloopSm90TmaGmmaWarpSpecializedILi14ENS5_IJNS4_1CILi1EEESB_SB_EEENS1_35KernelTmaWarpSpecializedCooperativeEEENS5_IJNSA_ILi128EEESF_NSA_ILi32EEEEEENS_10bfloat16_tENS5_IJSB_llEEESI_NS5_IJlSB_lEEENS4_8TiledMMAINS4_8MMA_AtomIJNS4_4SM904GMMA28MMA_64x128x16_F32BF16BF16_SSILNSO_5MajorE1ELSQ_0ELNSO_7ScaleInE1ELSR_1EEEEEENS4_6LayoutINS5_IJNSA_ILi2EEESB_SB_EEENS5_IJSB_NSA_ILi0EEESX_EEEEENS5_IJNS4_10UnderscoreES10_S10_EEEEENS4_13SM90_TMA_LOADENS4_14ComposedLayoutINS4_7SwizzleILi3ELi4ELi3EEENS4_18smem_ptr_flag_bitsILi16EEENSU_INS5_IJNSA_ILi64EEENSA_ILi8EEEEEENS5_IJSB_S19_EEEEEEEvNS4_8identityES13_NS14_INS15_ILi2ELi4ELi3EEES18_NSU_INS5_IJS1A_SG_EEENS5_IJSG_SB_EEEEEEEvS1F_EENS_8epilogue10collective6detail29Sm90TmaWarpSpecializedAdapterINS1N_15DefaultEpilogueISI_SK_SK_NS1M_6thread17LinearCombinationISI_Li1EffLNS1R_9ScaleType4KindE0ELNS_15FloatRoundStyleE2ESI_EENS1_15EpilogueDefaultEEEEEvvEEEEvNT_6ParamsE:
        .type           _ZN7cutlass13device_kernelINS_4gemm6kernel13GemmUniversalIN4cute5tupleIJiiiiEEENS1_10collective13CollectiveMmaINS1_34MainloopSm90TmaGmmaWarpSpecializedILi14ENS5_IJNS4_1CILi1EEESB_SB_EEENS1_35KernelTmaWarpSpecializedCooperativeEEENS5_IJNSA_ILi128EEESF_NSA_ILi32EEEEEENS_10bfloat16_tENS5_IJSB_llEEESI_NS5_IJlSB_lEEENS4_8TiledMMAINS4_8MMA_AtomIJNS4_4SM904GMMA28MMA_64x128x16_F32BF16BF16_SSILNSO_5MajorE1ELSQ_0ELNSO_7ScaleInE1ELSR_1EEEEEENS4_6LayoutINS5_IJNSA_ILi2EEESB_SB_EEENS5_IJSB_NSA_ILi0EEESX_EEEEENS5_IJNS4_10UnderscoreES10_S10_EEEEENS4_13SM90_TMA_LOADENS4_14ComposedLayoutINS4_7SwizzleILi3ELi4ELi3EEENS4_18smem_ptr_flag_bitsILi16EEENSU_INS5_IJNSA_ILi64EEENSA_ILi8EEEEEENS5_IJSB_S19_EEEEEEEvNS4_8identityES13_NS14_INS15_ILi2ELi4ELi3EEES18_NSU_INS5_IJS1A_SG_EEENS5_IJSG_SB_EEEEEEEvS1F_EENS_8epilogue10collective6detail29Sm90TmaWarpSpecializedAdapterINS1N_15DefaultEpilogueISI_SK_SK_NS1M_6thread17LinearCombinationISI_Li1EffLNS1R_9ScaleType4KindE0ELNS_15FloatRoundStyleE2ESI_EENS1_15EpilogueDefaultEEEEEvvEEEEvNT_6ParamsE,@function
        .size           _ZN7cutlass13device_kernelINS_4gemm6kernel13GemmUniversalIN4cute5tupleIJiiiiEEENS1_10collective13CollectiveMmaINS1_34MainloopSm90TmaGmmaWarpSpecializedILi14ENS5_IJNS4_1CILi1EEESB_SB_EEENS1_35KernelTmaWarpSpecializedCooperativeEEENS5_IJNSA_ILi128EEESF_NSA_ILi32EEEEEENS_10bfloat16_tENS5_IJSB_llEEESI_NS5_IJlSB_lEEENS4_8TiledMMAINS4_8MMA_AtomIJNS4_4SM904GMMA28MMA_64x128x16_F32BF16BF16_SSILNSO_5MajorE1ELSQ_0ELNSO_7ScaleInE1ELSR_1EEEEEENS4_6LayoutINS5_IJNSA_ILi2EEESB_SB_EEENS5_IJSB_NSA_ILi0EEESX_EEEEENS5_IJNS4_10UnderscoreES10_S10_EEEEENS4_13SM90_TMA_LOADENS4_14ComposedLayoutINS4_7SwizzleILi3ELi4ELi3EEENS4_18smem_ptr_flag_bitsILi16EEENSU_INS5_IJNSA_ILi64EEENSA_ILi8EEEEEENS5_IJSB_S19_EEEEEEEvNS4_8identityES13_NS14_INS15_ILi2ELi4ELi3EEES18_NSU_INS5_IJS1A_SG_EEENS5_IJSG_SB_EEEEEEEvS1F_EENS_8epilogue10collective6detail29Sm90TmaWarpSpecializedAdapterINS1N_15DefaultEpilogueISI_SK_SK_NS1M_6thread17LinearCombinationISI_Li1EffLNS1R_9ScaleType4KindE0ELNS_15FloatRoundStyleE2ESI_EENS1_15EpilogueDefaultEEEEEvvEEEEvNT_6ParamsE,(.L_x_215 - _ZN7cutlass13device_kernelINS_4gemm6kernel13GemmUniversalIN4cute5tupleIJiiiiEEENS1_10collective13CollectiveMmaINS1_34MainloopSm90TmaGmmaWarpSpecializedILi14ENS5_IJNS4_1CILi1EEESB_SB_EEENS1_35KernelTmaWarpSpecializedCooperativeEEENS5_IJNSA_ILi128EEESF_NSA_ILi32EEEEEENS_10bfloat16_tENS5_IJSB_llEEESI_NS5_IJlSB_lEEENS4_8TiledMMAINS4_8MMA_AtomIJNS4_4SM904GMMA28MMA_64x128x16_F32BF16BF16_SSILNSO_5MajorE1ELSQ_0ELNSO_7ScaleInE1ELSR_1EEEEEENS4_6LayoutINS5_IJNSA_ILi2EEESB_SB_EEENS5_IJSB_NSA_ILi0EEESX_EEEEENS5_IJNS4_10UnderscoreES10_S10_EEEEENS4_13SM90_TMA_LOADENS4_14ComposedLayoutINS4_7SwizzleILi3ELi4ELi3EEENS4_18smem_ptr_flag_bitsILi16EEENSU_INS5_IJNSA_ILi64EEENSA_ILi8EEEEEENS5_IJSB_S19_EEEEEEEvNS4_8identityES13_NS14_INS15_ILi2ELi4ELi3EEES18_NSU_INS5_IJS1A_SG_EEENS5_IJSG_SB_EEEEEEEvS1F_EENS_8epilogue10collective6detail29Sm90TmaWarpSpecializedAdapterINS1N_15DefaultEpilogueISI_SK_SK_NS1M_6thread17LinearCombinationISI_Li1EffLNS1R_9ScaleType4KindE0ELNS_15FloatRoundStyleE2ESI_EENS1_15EpilogueDefaultEEEEEvvEEEEvNT_6ParamsE)
        .other          _ZN7cutlass13device_kernelINS_4gemm6kernel13GemmUniversalIN4cute5tupleIJiiiiEEENS1_10collective13CollectiveMmaINS1_34MainloopSm90TmaGmmaWarpSpecializedILi14ENS5_IJNS4_1CILi1EEESB_SB_EEENS1_35KernelTmaWarpSpecializedCooperativeEEENS5_IJNSA_ILi128EEESF_NSA_ILi32EEEEEENS_10bfloat16_tENS5_IJSB_llEEESI_NS5_IJlSB_lEEENS4_8TiledMMAINS4_8MMA_AtomIJNS4_4SM904GMMA28MMA_64x128x16_F32BF16BF16_SSILNSO_5MajorE1ELSQ_0ELNSO_7ScaleInE1ELSR_1EEEEEENS4_6LayoutINS5_IJNSA_ILi2EEESB_SB_EEENS5_IJSB_NSA_ILi0EEESX_EEEEENS5_IJNS4_10UnderscoreES10_S10_EEEEENS4_13SM90_TMA_LOADENS4_14ComposedLayoutINS4_7SwizzleILi3ELi4ELi3EEENS4_18smem_ptr_flag_bitsILi16EEENSU_INS5_IJNSA_ILi64EEENSA_ILi8EEEEEENS5_IJSB_S19_EEEEEEEvNS4_8identityES13_NS14_INS15_ILi2ELi4ELi3EEES18_NSU_INS5_IJS1A_SG_EEENS5_IJSG_SB_EEEEEEEvS1F_EENS_8epilogue10collective6detail29Sm90TmaWarpSpecializedAdapterINS1N_15DefaultEpilogueISI_SK_SK_NS1M_6thread17LinearCombinationISI_Li1EffLNS1R_9ScaleType4KindE0ELNS_15FloatRoundStyleE2ESI_EENS1_15EpilogueDefaultEEEEEvvEEEEvNT_6ParamsE,@"STO_CUDA_ENTRY STV_DEFAULT"
_ZN7cutlass13device_kernelINS_4gemm6kernel13GemmUniversalIN4cute5tupleIJiiiiEEENS1_10collective13CollectiveMmaINS1_34MainloopSm90TmaGmmaWarpSpecializedILi14ENS5_IJNS4_1CILi1EEESB_SB_EEENS1_35KernelTmaWarpSpecializedCooperativeEEENS5_IJNSA_ILi128EEESF_NSA_ILi32EEEEEENS_10bfloat16_tENS5_IJSB_llEEESI_NS5_IJlSB_lEEENS4_8TiledMMAINS4_8MMA_AtomIJNS4_4SM904GMMA28MMA_64x128x16_F32BF16BF16_SSILNSO_5MajorE1ELSQ_0ELNSO_7ScaleInE1ELSR_1EEEEEENS4_6LayoutINS5_IJNSA_ILi2EEESB_SB_EEENS5_IJSB_NSA_ILi0EEESX_EEEEENS5_IJNS4_10UnderscoreES10_S10_EEEEENS4_13SM90_TMA_LOADENS4_14ComposedLayoutINS4_7SwizzleILi3ELi4ELi3EEENS4_18smem_ptr_flag_bitsILi16EEENSU_INS5_IJNSA_ILi64EEENSA_ILi8EEEEEENS5_IJSB_S19_EEEEEEEvNS4_8identityES13_NS14_INS15_ILi2ELi4ELi3EEES18_NSU_INS5_IJS1A_SG_EEENS5_IJSG_SB_EEEEEEEvS1F_EENS_8epilogue10collective6detail29Sm90TmaWarpSpecializedAdapterINS1N_15DefaultEpilogueISI_SK_SK_NS1M_6thread17LinearCombinationISI_Li1EffLNS1R_9ScaleType4KindE0ELNS_15FloatRoundStyleE2ESI_EENS1_15EpilogueDefaultEEEEEvvEEEEvNT_6ParamsE:
[----:B------:R-:W0:Y:S01]  /*0000*/  LDC R1, c[0x0][0x28] ;  /* 0x00000a00ff017b82 */ /* 0x000e220000000800 */
[----:B------:R-:W1:Y:S01]  /*0010*/  S2R R18, SR_TID.X ;  /* 0x0000000000127919 */ /* 0x000e620000002100 */
[----:B------:R-:W-:Y:S01]  /*0020*/  ELECT P0, URZ, PT ;  /* 0x00000000003f782f */ /* 0x000fe20003800000 */
[----:B------:R-:W-:Y:S01]  /*0030*/  BSSY B0, `(.L_x_0) ;  /* 0x000000f000007945 */ /* 0x000fe20003800000 */
[--C-:B-1----:R-:W-:Y:S02]  /*0040*/  SHF.R.U32.HI R0, RZ, 0x5, R18.reuse ;  /* 0x00000005ff007819 */ /* 0x102fe40000011612 */
[----:B------:R-:W-:-:S03]  /*0050*/  SHF.R.U32.HI R22, RZ, 0x7, R18 ;  /* 0x00000007ff167819 */ /* 0x000fc60000011612 */
[----:B------:R-:W1:Y:S04]  /*0060*/  SHFL.IDX PT, R5, R0, RZ, 0x1f ;  /* 0x00001fff00057589 */ /* 0x000e6800000e0000 */
[----:B------:R2:W3:Y:S01]  /*0070*/  SHFL.IDX PT, R8, R22, RZ, 0x1f ;  /* 0x00001fff16087589 */ /* 0x0004e200000e0000 */
[----:B-1----:R-:W-:-:S13]  /*0080*/  ISETP.NE.OR P0, PT, R5, RZ, !P0 ;  /* 0x000000ff0500720c */ /* 0x002fda0004705670 */
[----:B0-23--:R-:W-:Y:S05]  /*0090*/  @P0 BRA `(.L_x_1) ;  /* 0x0000000000200947 */ /* 0x00dfea0003800000 */
[----:B------:R-:W-:Y:S02]  /*00a0*/  ULDC.64 UR4, c[0x0][0x198] ;  /* 0x0000660000047ab9 */ /* 0x000fe40000000a00 */
[----:B------:R-:W-:Y:S02]  /*00b0*/  UIADD3 UR6, UP0, UR4, 0xf0, URZ ;  /* 0x000000f004067890 */ /* 0x000fe4000ff1e03f */
[----:B------:R-:W-:Y:S02]  /*00c0*/  UIADD3 UR4, UP1, UR4, 0x1f0, URZ ;  /* 0x000001f004047890 */ /* 0x000fe4000ff3e03f */
[----:B------:R-:W-:Y:S02]  /*00d0*/  UIADD3.X UR7, URZ, UR5, URZ, UP0, !UPT ;  /* 0x000000053f077290 */ /* 0x000fe400087fe43f */
[----:B------:R-:W-:-:S07]  /*00e0*/  UIADD3.X UR5, URZ, UR5, URZ, UP1, !UPT ;  /* 0x000000053f057290 */ /* 0x000fce0008ffe43f */
[----:B------:R0:W-:Y:S02]  /*00f0*/  UTMACCTL.PF [UR6] ;  /* 0x00000000060079b9 */ /* 0x0001e40008040000 */
[----:B------:R0:W-:Y:S02]  /*0100*/  UTMACCTL.PF [UR4] ;  /* 0x00000000040079b9 */ /* 0x0001e40008040000 */
[----:B0-----:R-:W-:Y:S01]  /*0110*/  NOP ;  /* 0x0000000000007918 */ /* 0x001fe20000000000 */
.L_x_1:
[----:B------:R-:W-:Y:S05]  /*0120*/  BSYNC B0 ;  /* 0x0000000000007941 */ /* 0x000fea0003800000 */
.L_x_0:
[----:B------:R-:W0:Y:S02]  /*0130*/  SHFL.IDX PT, R2, R0, RZ, 0x1f ;  /* 0x00001fff00027589 */ /* 0x000e2400000e0000 */
[----:B0-----:R-:W-:-:S13]  /*0140*/  ISETP.NE.AND P0, PT, R2, RZ, PT ;  /* 0x000000ff0200720c */ /* 0x001fda0003f05270 */
[----:B------:R-:W-:Y:S05]  /*0150*/  @P0 BRA `(.L_x_2) ;  /* 0x0000000000b40947 */ /* 0x000fea0003800000 */
[----:B------:R-:W-:Y:S01]  /*0160*/  ELECT P0, URZ, PT ;  /* 0x00000000003f782f */ /* 0x000fe20003800000 */
[----:B------:R-:W-:-:S12]  /*0170*/  BSSY B0, `(.L_x_2) ;  /* 0x000002b000007945 */ /* 0x000fd80003800000 */
[----:B------:R-:W-:Y:S05]  /*0180*/  @!P0 BRA `(.L_x_3) ;  /* 0x0000000000a48947 */ /* 0x000fea0003800000 */
[----:B------:R-:W0:Y:S01]  /*0190*/  S2UR UR8, SR_CgaCtaId ;  /* 0x00000000000879c3 */ /* 0x000e220000008800 */
[----:B------:R-:W-:Y:S01]  /*01a0*/  UMOV UR4, 0x400 ;  /* 0x0000040000047882 */ /* 0x000fe20000000000 */
[----:B------:R-:W-:Y:S01]  /*01b0*/  UMOV UR5, 0x1 ;  /* 0x0000000100057882 */ /* 0x000fe20000000000 */
[----:B------:R-:W-:Y:S02]  /*01c0*/  UMOV UR6, 0x100 ;  /* 0x0000010000067882 */ /* 0x000fe40000000000 */
[----:B------:R-:W-:-:S04]  /*01d0*/  UIADD3 UR6, -UR6, 0x100000, URZ ;  /* 0x0010000006067890 */ /* 0x000fc8000fffe13f */
[----:B------:R-:W-:Y:S02]  /*01e0*/  USHF.L.U32 UR7, UR6, 0xb, URZ ;  /* 0x0000000b06077899 */ /* 0x000fe4000800063f */
[----:B------:R-:W-:Y:S02]  /*01f0*/  USHF.L.U32 UR6, UR6, 0x1, URZ ;  /* 0x0000000106067899 */ /* 0x000fe4000800063f */
[----:B0-----:R-:W-:Y:S02]  /*0200*/  ULEA UR8, UR8, UR4, 0x18 ;  /* 0x0000000408087291 */ /* 0x001fe4000f8ec03f */
[----:B------:R-:W-:-:S04]  /*0210*/  UIADD3 UR4, -UR5, 0x100000, URZ ;  /* 0x0010000005047890 */ /* 0x000fc8000fffe13f */
[----:B------:R-:W-:Y:S02]  /*0220*/  USHF.L.U32 UR5, UR4, 0xb, URZ ;  /* 0x0000000b04057899 */ /* 0x000fe4000800063f */
[----:B------:R-:W-:Y:S01]  /*0230*/  USHF.L.U32 UR4, UR4, 0x1, URZ ;  /* 0x0000000104047899 */ /* 0x000fe2000800063f */
[----:B------:R-:W0:Y:S11]  /*0240*/  FENCE.VIEW.ASYNC.S ;  /* 0x00000000000073c6 */ /* 0x000e360000000000 */
[----:B0-----:R0:W1:Y:S01]  /*0250*/  SYNCS.EXCH.64 URZ, [UR8], UR4 ;  /* 0x00000004083f75b2 */ /* 0x0010620008000100 */
[----:B------:R0:W2:Y:S01]  /*0260*/  SYNCS.EXCH.64 URZ, [UR8+0x70], UR6 ;  /* 0x00007006083f75b2 */ /* 0x0000a20008000100 */
[----:B------:R0:W3:Y:S01]  /*0270*/  SYNCS.EXCH.64 URZ, [UR8+0x8], UR4 ;  /* 0x00000804083f75b2 */ /* 0x0000e20008000100 */
[----:B------:R0:W4:Y:S01]  /*0280*/  SYNCS.EXCH.64 URZ, [UR8+0x78], UR6 ;  /* 0x00007806083f75b2 */ /* 0x0001220008000100 */
[----:B------:R0:W0:Y:S01]  /*0290*/  SYNCS.EXCH.64 URZ, [UR8+0x10], UR4 ;  /* 0x00001004083f75b2 */ /* 0x0000220008000100 */
        /* <DEDUP_REMOVED lines=23> */
[----:B-1234-:R-:W-:Y:S01]  /*0410*/  NOP ;  /* 0x0000000000007918 */ /* 0x01efe20000000000 */
.L_x_3:
[----:B0-----:R-:W-:Y:S05]  /*0420*/  BSYNC B0 ;  /* 0x0000000000007941 */ /* 0x001fea0003800000 */
.L_x_2:
[----:B------:R-:W0:Y:S01]  /*0430*/  SHFL.IDX PT, R0, R0, RZ, 0x1f ;  /* 0x00001fff00007589 */ /* 0x000e2200000e0000 */
[----:B------:R-:W-:Y:S01]  /*0440*/  ELECT P0, URZ, PT ;  /* 0x00000000003f782f */ /* 0x000fe20003800000 */
[----:B------:R-:W1:Y:S01]  /*0450*/  LDC R2, c[0x0][0x65c] ;  /* 0x00019700ff027b82 */ /* 0x000e620000000800 */
[----:B------:R-:W-:Y:S01]  /*0460*/  SHF.R.S32.HI R6, RZ, 0x1f, R5 ;  /* 0x0000001fff067819 */ /* 0x000fe20000011405 */
[----:B------:R-:W2:Y:S01]  /*0470*/  S2R R3, SR_CTAID.Y ;  /* 0x0000000000037919 */ /* 0x000ea20000002600 */
[----:B------:R-:W-:Y:S01]  /*0480*/  UMOV UR4, 0x20 ;  /* 0x0000002000047882 */ /* 0x000fe20000000000 */
[----:B------:R-:W-:Y:S01]  /*0490*/  ISETP.NE.AND P2, PT, R8, RZ, PT ;  /* 0x000000ff0800720c */ /* 0x000fe20003f45270 */
[----:B------:R-:W-:Y:S01]  /*04a0*/  NOP ;  /* 0x0000000000007918 */ /* 0x000fe20000000000 */
[----:B------:R-:W3:Y:S01]  /*04b0*/  S2R R4, SR_CTAID.X ;  /* 0x0000000000047919 */ /* 0x000ee20000002500 */
[----:B------:R-:W-:Y:S01]  /*04c0*/  LEA.HI R6, R6, R5, RZ, 0x2 ;  /* 0x0000000506067211 */ /* 0x000fe200078f10ff */
[----:B------:R-:W-:Y:S01]  /*04d0*/  NOP ;  /* 0x0000000000007918 */ /* 0x000fe20000000000 */
[----:B0-----:R-:W-:-:S02]  /*04e0*/  ISETP.NE.OR P0, PT, R0, RZ, !P0 ;  /* 0x000000ff0000720c */ /* 0x001fc40004705670 */
[----:B-1----:R-:W-:-:S04]  /*04f0*/  ISETP.NE.AND P3, PT, R2, 0x1, PT ;  /* 0x000000010200780c */ /* 0x002fc80003f65270 */
[----:B------:R-:W-:Y:S02]  /*0500*/  P2R R0, PR, RZ, 0x8 ;  /* 0x00000008ff007803 */ /* 0x000fe40000000000 */
[----:B------:R-:W-:-:S05]  /*0510*/  LOP3.LUT R0, R6, 0xfffffffc, RZ, 0xc0, !PT ;  /* 0xfffffffc06007812 */ /* 0x000fca00078ec0ff */
[----:B------:R-:W-:Y:S01]  /*0520*/  VOTEU.ALL UP0, P0 ;  /* 0x00000000003f7886 */ /* 0x000fe20000000000 */
[----:B------:R-:W-:Y:S01]  /*0530*/  IMAD.IADD R0, R5, 0x1, -R0 ;  /* 0x0000000105007824 */ /* 0x000fe200078e0a00 */
[----:B------:R-:W3:Y:S01]  /*0540*/  @P3 LDC R17, c[0x0][0x10] ;  /* 0x00000400ff113b82 */ /* 0x000ee20000000800 */
[----:B------:R-:W-:Y:S01]  /*0550*/  VOTEU.ALL UP1, P0 ;  /* 0x00000000003f7886 */ /* 0x000fe20000020000 */
[----:B--2---:R-:W-:Y:S01]  /*0560*/  @P3 IMAD.MOV.U32 R6, RZ, RZ, R3 ;  /* 0x000000ffff063224 */ /* 0x004fe200078e0003 */
[----:B------:R-:W-:Y:S01]  /*0570*/  @!UP0 UMOV UR6, 0x400 ;  /* 0x0000040000068882 */ /* 0x000fe20000000000 */
[----:B------:R-:W-:-:S04]  /*0580*/  @!UP0 UIADD3 UR4, -UR4, 0x100000, URZ ;  /* 0x0010000004048890 */ /* 0x000fc8000fffe13f */
[----:B------:R-:W-:Y:S02]  /*0590*/  @!UP0 USHF.L.U32 UR5, UR4, 0xb, URZ ;  /* 0x0000000b04058899 */ /* 0x000fe4000800063f */
[----:B------:R-:W-:Y:S01]  /*05a0*/  @!UP0 USHF.L.U32 UR4, UR4, 0x1, URZ ;  /* 0x0000000104048899 */ /* 0x000fe2000800063f */
[----:B------:R-:W-:Y:S02]  /*05b0*/  @P3 IMAD.MOV.U32 R7, RZ, RZ, RZ ;  /* 0x000000ffff073224 */ /* 0x000fe400078e00ff */
[----:B------:R-:W-:Y:S01]  /*05c0*/  IMAD.MOV.U32 R5, RZ, RZ, RZ ;  /* 0x000000ffff057224 */ /* 0x000fe200078e00ff */
[----:B------:R-:W0:Y:S01]  /*05d0*/  @!UP0 S2UR UR7, SR_CgaCtaId ;  /* 0x00000000000789c3 */ /* 0x000e220000008800 */
[----:B------:R-:W-:-:S07]  /*05e0*/  @P3 IMAD.MOV.U32 R11, RZ, RZ, RZ ;  /* 0x000000ffff0b3224 */ /* 0x000fce00078e00ff */
[----:B------:R-:W1:Y:S01]  /*05f0*/  @!P3 LDC R9, c[0x0][0xc] ;  /* 0x00000300ff09bb82 */ /* 0x000e620000000800 */
[----:B---3--:R-:W-:-:S04]  /*0600*/  @P3 IMAD.WIDE.U32 R16, R4, R17, R6 ;  /* 0x0000001104103225 */ /* 0x008fc800078e0006 */
[----:B------:R-:W-:Y:S01]  /*0610*/  @P3 IMAD.IADD R17, R17, 0x1, R11 ;  /* 0x0000000111113824 */ /* 0x000fe200078e020b */
[----:B0-----:R-:W-:Y:S01]  /*0620*/  @!UP0 ULEA UR6, UR7, UR6, 0x18 ;  /* 0x0000000607068291 */ /* 0x001fe2000f8ec03f */
[----:B------:R-:W-:Y:S01]  /*0630*/  VOTEU.ALL UP0, P0 ;  /* 0x00000000003f7886 */ /* 0x000fe20000000000 */
[----:B------:R-:W-:-:S04]  /*0640*/  ISETP.NE.AND P0, PT, R0, 0x3, PT ;  /* 0x000000030000780c */ /* 0x000fc80003f05270 */
[----:B------:R-:W-:Y:S01]  /*0650*/  ISETP.EQ.OR P0, PT, R0, RZ, !P0 ;  /* 0x000000ff0000720c */ /* 0x000fe20004702670 */
[----:B-1----:R-:W-:-:S03]  /*0660*/  @!P3 IMAD.WIDE.U32 R6, R9, R3, R4 ;  /* 0x000000030906b225 */ /* 0x002fc600078e0004 */
[C---:B------:R-:W-:Y:S01]  /*0670*/  ISETP.EQ.AND P0, PT, R8.reuse, RZ, P0 ;  /* 0x000000ff0800720c */ /* 0x040fe20000702270 */
[----:B------:R-:W-:Y:S01]  /*0680*/  VIADD R8, R8, 0xffffffff ;  /* 0xffffffff08087836 */ /* 0x000fe20000000000 */
[----:B------:R-:W0:Y:S02]  /*0690*/  FENCE.VIEW.ASYNC.S ;  /* 0x00000000000073c6 */ /* 0x000e240000000000 */
[----:B0-----:R0:W1:Y:S01]  /*06a0*/  @!UP0 SYNCS.EXCH.64 URZ, [UR6+0xf0], UR4 ;  /* 0x0000f004063f85b2 */ /* 0x0010620008000100 */
[----:B------:R-:W-:Y:S01]  /*06b0*/  @!P3 IMAD.MOV.U32 R16, RZ, RZ, R6 ;  /* 0x000000ffff10b224 */ /* 0x000fe200078e0006 */
[----:B------:R-:W-:Y:S01]  /*06c0*/  SEL R19, RZ, 0x1, !P0 ;  /* 0x00000001ff137807 */ /* 0x000fe20004000000 */
[----:B------:R-:W-:Y:S01]  /*06d0*/  @!P3 IMAD.MOV.U32 R17, RZ, RZ, R7 ;  /* 0x000000ffff11b224 */ /* 0x000fe200078e0007 */
[----:B------:R-:W-:-:S04]  /*06e0*/  ISETP.GE.U32.AND P1, PT, R8, 0x2, PT ;  /* 0x000000020800780c */ /* 0x000fc80003f26070 */
[----:B------:R-:W-:Y:S01]  /*06f0*/  SEL R19, R19, 0x2, P1 ;  /* 0x0000000213137807 */ /* 0x000fe20000800000 */
[----:B------:R0:W1:Y:S01]  /*0700*/  @!UP1 SYNCS.EXCH.64 URZ, [UR6+0xf8], UR4 ;  /* 0x0000f804063f95b2 */ /* 0x0000620008000100 */
[----:B------:R-:W-:Y:S01]  /*0710*/  NOP ;  /* 0x0000000000007918 */ /* 0x000fe20000000000 */
[----:B-1----:R-:W-:Y:S06]  /*0720*/  BAR.SYNC.DEFER_BLOCKING 0x0 ;  /* 0x0000000000007b1d */ /* 0x002fec0000010000 */
[----:B------:R-:W-:Y:S05]  /*0730*/  @!P2 BRA `(.L_x_4) ;  /* 0x0000005c0020a947 */ /* 0x000fea0003800000 */
[----:B------:R-:W-:-:S13]  /*0740*/  ISETP.GT.U32.AND P0, PT, R8, 0x1, PT ;  /* 0x000000010800780c */ /* 0x000fda0003f04070 */
[----:B0-----:R-:W-:Y:S05]  /*0750*/  @P0 EXIT ;  /* 0x000000000000094d */ /* 0x001fea0003800000 */
[----:B------:R-:W-:Y:S01]  /*0760*/  ULDC.64 UR4, c[0x0][0x650] ;  /* 0x0001940000047ab9 */ /* 0x000fe20000000a00 */
[----:B------:R-:W-:Y:S01]  /*0770*/  PRMT R0, RZ, 0x7610, R0 ;  /* 0x00007610ff007816 */ /* 0x000fe20000000000 */
[----:B------:R-:W-:Y:S01]  /*0780*/  IMAD.MOV.U32 R91, RZ, RZ, -0x1 ;  /* 0xffffffffff5b7424 */ /* 0x000fe200078e00ff */
[----:B------:R-:W-:Y:S01]  /*0790*/  ISETP.GE.U32.AND P0, PT, R16, UR4, PT ;  /* 0x0000000410007c0c */ /* 0x000fe2000bf06070 */
[----:B------:R-:W-:Y:S02]  /*07a0*/  IMAD.MOV.U32 R92, RZ, RZ, -0x1 ;  /* 0xffffffffff5c7424 */ /* 0x000fe400078e00ff */
[----:B------:R-:W-:Y:S01]  /*07b0*/  IMAD.MOV.U32 R89, RZ, RZ, -0x1 ;  /* 0xffffffffff597424 */ /* 0x000fe200078e00ff */
[----:B------:R-:W-:-:S13]  /*07c0*/  ISETP.GE.U32.AND.EX P0, PT, R17, UR5, PT, P0 ;  /* 0x0000000511007c0c */ /* 0x000fda000bf06100 */
[----:B------:R-:W-:Y:S05]  /*07d0*/  @P0 BRA `(.L_x_5) ;  /* 0x0000000400540947 */ /* 0x000fea0003800000 */
[----:B------:R-:W0:Y:S01]  /*07e0*/  LDC.64 R14, c[0x0][0x628] ;  /* 0x00018a00ff0e7b82 */ /* 0x000e220000000a00 */
[----:B------:R-:W-:Y:S02]  /*07f0*/  IMAD.MOV.U32 R6, RZ, RZ, R16 ;  /* 0x000000ffff067224 */ /* 0x000fe400078e0010 */
[----:B------:R-:W-:-:S05]  /*0800*/  IMAD.MOV.U32 R7, RZ, RZ, R17 ;  /* 0x000000ffff077224 */ /* 0x000fca00078e0011 */
[----:B------:R-:W1:Y:S08]  /*0810*/  LDC R0, c[0x0][0x630] ;  /* 0x00018c00ff007b82 */ /* 0x000e700000000800 */
[----:B------:R-:W2:Y:S01]  /*0820*/  LDC.64 R20, c[0x0][0x620] ;  /* 0x00018800ff147b82 */ /* 0x000ea20000000a00 */
[----:B0-----:R-:W-:-:S04]  /*0830*/  ISETP.NE.U32.AND P0, PT, R14, RZ, PT ;  /* 0x000000ff0e00720c */ /* 0x001fc80003f05070 */
[----:B------:R-:W-:-:S13]  /*0840*/  ISETP.NE.AND.EX P0, PT, R15, RZ, PT, P0 ;  /* 0x000000ff0f00720c */ /* 0x000fda0003f05300 */
[----:B-12---:R-:W-:Y:S05]  /*0850*/  @!P0 BRA `(.L_x_6) ;  /* 0x0000000000288947 */ /* 0x006fea0003800000 */
[----:B------:R-:W0:Y:S02]  /*0860*/  LDC R11, c[0x0][0x634] ;  /* 0x00018d00ff0b7b82 */ /* 0x000e240000000800 */
[----:B0-----:R-:W-:-:S05]  /*0870*/  IADD3 R11, P0, R16, R11, RZ ;  /* 0x0000000b100b7210 */ /* 0x001fca0007f1e0ff */
[----:B------:R-:W-:-:S04]  /*0880*/  IMAD.X R13, RZ, RZ, R17, P0 ;  /* 0x000000ffff0d7224 */ /* 0x000fc800000e0611 */
[----:B------:R-:W-:-:S04]  /*0890*/  IMAD.WIDE.U32 R6, R13, R14, RZ ;  /* 0x0000000e0d067225 */ /* 0x000fc800078e00ff */
[----:B------:R-:W-:-:S04]  /*08a0*/  IMAD.WIDE.U32 R8, P0, R11, R15, R6 ;  /* 0x0000000f0b087225 */ /* 0x000fc80007800006 */
[----:B------:R-:W-:-:S04]  /*08b0*/  IMAD.WIDE.U32 R6, R11, R14, RZ ;  /* 0x0000000e0b067225 */ /* 0x000fc800078e00ff */
[----:B------:R-:W-:Y:S01]  /*08c0*/  IMAD.X R11, RZ, RZ, RZ, P0 ;  /* 0x000000ffff0b7224 */ /* 0x000fe200000e06ff */
[----:B------:R-:W-:Y:S01]  /*08d0*/  IADD3 RZ, P0, R7, R8, RZ ;  /* 0x0000000807ff7210 */ /* 0x000fe20007f1e0ff */
[----:B------:R-:W-:-:S04]  /*08e0*/  IMAD.MOV.U32 R10, RZ, RZ, R9 ;  /* 0x000000ffff0a7224 */ /* 0x000fc800078e0009 */
[----:B------:R-:W-:-:S08]  /*08f0*/  IMAD.WIDE.U32.X R6, R13, R15, R10, P0 ;  /* 0x0000000f0d067225 */ /* 0x000fd000000e040a */
.L_x_6:
[-CC-:B------:R-:W-:Y:S01]  /*0900*/  SHF.R.U64 R89, R6, R0.reuse, R7.reuse ;  /* 0x0000000006597219 */ /* 0x180fe20000001207 */
[----:B------:R-:W0:Y:S01]  /*0910*/  LDC R10, c[0x0][0x618] ;  /* 0x00018600ff0a7b82 */ /* 0x000e220000000800 */
[----:B------:R-:W-:Y:S01]  /*0920*/  SHF.R.U32.HI R5, RZ, R0, R7 ;  /* 0x00000000ff057219 */ /* 0x000fe20000011607 */
[----:B------:R-:W-:Y:S01]  /*0930*/  ULDC UR4, c[0x0][0x150] ;  /* 0x0000540000047ab9 */ /* 0x000fe20000000800 */
[----:B------:R-:W-:Y:S02]  /*0940*/  IADD3 R9, P0, RZ, -R89, RZ ;  /* 0x80000059ff097210 */ /* 0x000fe40007f1e0ff */
[----:B------:R-:W-:-:S03]  /*0950*/  I2FP.F32.U32 R0, R4 ;  /* 0x0000000400007245 */ /* 0x000fc60000201000 */
[----:B------:R-:W1:Y:S01]  /*0960*/  LDC.64 R28, c[0x0][0x640] ;  /* 0x00019000ff1c7b82 */ /* 0x000e620000000a00 */
[----:B------:R-:W-:Y:S02]  /*0970*/  IMAD.X R11, RZ, RZ, ~R5, P0 ;  /* 0x000000ffff0b7224 */ /* 0x000fe400000e0e05 */
[----:B------:R-:W-:Y:S01]  /*0980*/  FMUL R0, R0, UR4 ;  /* 0x0000000400007c20 */ /* 0x000fe20008400000 */
[----:B------:R-:W-:Y:S01]  /*0990*/  IMAD.WIDE.U32 R6, R9, R20, R16 ;  /* 0x0000001409067225 */ /* 0x000fe200078e0010 */
[----:B------:R-:W-:-:S03]  /*09a0*/  ULDC UR4, c[0x0][0x154] ;  /* 0x0000550000047ab9 */ /* 0x000fc60000000800 */
[----:B------:R-:W-:Y:S01]  /*09b0*/  IMAD R8, R11, R20, RZ ;  /* 0x000000140b087224 */ /* 0x000fe200078e02ff */
[----:B------:R-:W2:Y:S01]  /*09c0*/  LDC R5, c[0x0][0x144] ;  /* 0x00005100ff057b82 */ /* 0x000ea20000000800 */
[----:B------:R-:W3:Y:S02]  /*09d0*/  F2I.U32.TRUNC.NTZ R0, R0 ;  /* 0x0000000000007305 */ /* 0x000ee4000020f000 */
[----:B------:R-:W-:-:S04]  /*09e0*/  IMAD R9, R9, R21, R8 ;  /* 0x0000001509097224 */ /* 0x000fc800078e0208 */
[----:B------:R-:W-:Y:S01]  /*09f0*/  IMAD.IADD R7, R7, 0x1, R9 ;  /* 0x0000000107077824 */ /* 0x000fe200078e0209 */
[----:B------:R-:W4:Y:S01]  /*0a00*/  LDC R12, c[0x0][0x608] ;  /* 0x00018200ff0c7b82 */ /* 0x000f220000000800 */
[----:B------:R-:W-:-:S03]  /*0a10*/  IMAD.MOV.U32 R9, RZ, RZ, -0x1 ;  /* 0xffffffffff097424 */ /* 0x000fc600078e00ff */
[-CC-:B0-----:R-:W-:Y:S02]  /*0a20*/  SHF.R.U64 R20, R6, R10.reuse, R7.reuse ;  /* 0x0000000a06147219 */ /* 0x181fe40000001207 */
[----:B------:R-:W-:Y:S02]  /*0a30*/  I2FP.F32.U32 R6, R3 ;  /* 0x0000000300067245 */ /* 0x000fe40000201000 */
[----:B------:R-:W0:Y:S01]  /*0a40*/  LDC R26, c[0x0][0x658] ;  /* 0x00019600ff1a7b82 */ /* 0x000e220000000800 */
[----:B-1----:R-:W-:Y:S01]  /*0a50*/  ISETP.NE.U32.AND P0, PT, R28, RZ, PT ;  /* 0x000000ff1c00720c */ /* 0x002fe20003f05070 */
[----:B---3--:R-:W-:Y:S01]  /*0a60*/  IMAD.MOV R8, RZ, RZ, -R0 ;  /* 0x000000ffff087224 */ /* 0x008fe200078e0a00 */
[----:B------:R-:W-:Y:S01]  /*0a70*/  SHF.R.U32.HI R7, RZ, R10, R7 ;  /* 0x0000000aff077219 */ /* 0x000fe20000011607 */
[----:B------:R-:W-:Y:S01]  /*0a80*/  FMUL R6, R6, UR4 ;  /* 0x0000000406067c20 */ /* 0x000fe20008400000 */
[----:B------:R-:W-:-:S03]  /*0a90*/  ISETP.NE.AND.EX P0, PT, R29, RZ, PT, P0 ;  /* 0x000000ff1d00720c */ /* 0x000fc60003f05300 */
[----:B------:R-:W1:Y:S01]  /*0aa0*/  LDC R14, c[0x0][0x148] ;  /* 0x00005200ff0e7b82 */ /* 0x000e620000000800 */
[----:B--2---:R-:W-:-:S07]  /*0ab0*/  IMAD R0, R5, R8, R4 ;  /* 0x0000000805007224 */ /* 0x004fce00078e0204 */
[----:B------:R-:W2:Y:S01]  /*0ac0*/  LDC R24, c[0x0][0x600] ;  /* 0x00018000ff187b82 */ /* 0x000ea20000000800 */
[-CC-:B----4-:R-:W-:Y:S02]  /*0ad0*/  SHF.R.U64 R30, R20, R12.reuse, R7.reuse ;  /* 0x0000000c141e7219 */ /* 0x190fe40000001207 */
[----:B------:R-:W-:Y:S01]  /*0ae0*/  SHF.R.U32.HI R5, RZ, R12, R7 ;  /* 0x0000000cff057219 */ /* 0x000fe20000011607 */
[----:B------:R-:W-:Y:S01]  /*0af0*/  IMAD.MOV.U32 R7, RZ, RZ, 0x1 ;  /* 0x00000001ff077424 */ /* 0x000fe200078e00ff */
[----:B------:R3:W4:Y:S03]  /*0b00*/  F2I.U32.TRUNC.NTZ R12, R6 ;  /* 0x00000006000c7305 */ /* 0x000726000020f000 */
[----:B------:R-:W1:Y:S01]  /*0b10*/  LDC R15, c[0x0][0x648] ;  /* 0x00019200ff0f7b82 */ /* 0x000e620000000800 */
[-C--:B0-----:R-:W-:Y:S02]  /*0b20*/  SHF.L.U32 R4, R9, R26.reuse, RZ ;  /* 0x0000001a09047219 */ /* 0x081fe400000006ff */
[----:B------:R-:W-:-:S02]  /*0b30*/  SHF.R.U64 R32, R30, R26, R5 ;  /* 0x0000001a1e207219 */ /* 0x000fc40000001205 */
[----:B------:R-:W-:Y:S02]  /*0b40*/  LOP3.LUT R11, RZ, R4, RZ, 0x33, !PT ;  /* 0x00000004ff0b7212 */ /* 0x000fe400078e33ff */
[-C--:B------:R-:W-:Y:S01]  /*0b50*/  SHF.R.U32.HI R5, RZ, R26.reuse, R5 ;  /* 0x0000001aff057219 */ /* 0x080fe20000011605 */
[----:B------:R-:W0:Y:S01]  /*0b60*/  LDC R21, c[0x0][0x638] ;  /* 0x00018e00ff157b82 */ /* 0x000e220000000800 */
[----:B------:R-:W-:Y:S01]  /*0b70*/  SHF.L.U32 R10, R7, R26, RZ ;  /* 0x0000001a070a7219 */ /* 0x000fe200000006ff */
[----:B------:R-:W-:-:S06]  /*0b80*/  IMAD.MOV.U32 R4, RZ, RZ, R32 ;  /* 0x000000ffff047224 */ /* 0x000fcc00078e0020 */
[----:B------:R-:W0:Y:S01]  /*0b90*/  LDC R91, c[0x0][0x610] ;  /* 0x00018400ff5b7b82 */ /* 0x000e220000000800 */
[----:B---34-:R-:W-:Y:S05]  /*0ba0*/  @!P0 BRA `(.L_x_7) ;  /* 0x0000000000288947 */ /* 0x018fea0003800000 */
[----:B------:R-:W3:Y:S02]  /*0bb0*/  LDC R9, c[0x0][0x64c] ;  /* 0x00019300ff097b82 */ /* 0x000ee40000000800 */
[----:B---3--:R-:W-:-:S05]  /*0bc0*/  IADD3 R9, P0, R32, R9, RZ ;  /* 0x0000000920097210 */ /* 0x008fca0007f1e0ff */
        /* <DEDUP_REMOVED lines=8> */
.L_x_7:
[----:B-1----:R-:W-:Y:S01]  /*0c50*/  SHF.R.U64 R4, R4, R15, R5 ;  /* 0x0000000f04047219 */ /* 0x002fe20000001205 */
[----:B--2---:R-:W-:Y:S01]  /*0c60*/  VIADD R5, R24, 0xffffffff ;  /* 0xffffffff18057836 */ /* 0x004fe20000000000 */
[----:B------:R-:W-:Y:S01]  /*0c70*/  LOP3.LUT R11, R30, R11, RZ, 0xc0, !PT ;  /* 0x0000000b1e0b7212 */ /* 0x000fe200078ec0ff */
[----:B------:R-:W-:Y:S02]  /*0c80*/  IMAD.MOV R12, RZ, RZ, -R12 ;  /* 0x000000ffff0c7224 */ /* 0x000fe400078e0a0c */
[----:B------:R-:W-:Y:S02]  /*0c90*/  IMAD.MOV R6, RZ, RZ, -R4 ;  /* 0x000000ffff067224 */ /* 0x000fe400078e0a04 */
[----:B------:R-:W-:Y:S01]  /*0ca0*/  IMAD R11, R10, R4, R11 ;  /* 0x000000040a0b7224 */ /* 0x000fe200078e020b */
[----:B------:R-:W-:Y:S01]  /*0cb0*/  LOP3.LUT R4, R20, R5, RZ, 0xc0, !PT ;  /* 0x0000000514047212 */ /* 0x000fe200078ec0ff */
[----:B------:R-:W-:Y:S02]  /*0cc0*/  @P3 IMAD R0, R14, R12, R3 ;  /* 0x0000000c0e003224 */ /* 0x000fe400078e0203 */
[----:B0-----:R-:W-:-:S02]  /*0cd0*/  IMAD R3, R6, R21, R32 ;  /* 0x0000001506037224 */ /* 0x001fc400078e0220 */
[----:B------:R-:W-:Y:S02]  /*0ce0*/  IMAD R91, R11, R91, R0 ;  /* 0x0000005b0b5b7224 */ /* 0x000fe400078e0200 */
[----:B------:R-:W-:Y:S02]  /*0cf0*/  IMAD R4, R3, R24, R4 ;  /* 0x0000001803047224 */ /* 0x000fe400078e0204 */
[----:B------:R-:W-:-:S03]  /*0d00*/  IMAD.MOV.U32 R0, RZ, RZ, 0x1 ;  /* 0x00000001ff007424 */ /* 0x000fc600078e00ff */
[----:B------:R-:W-:Y:S02]  /*0d10*/  SEL R92, R4, R91, !P3 ;  /* 0x0000005b045c7207 */ /* 0x000fe40005800000 */
[----:B------:R-:W-:-:S07]  /*0d20*/  SEL R91, R91, R4, !P3 ;  /* 0x000000045b5b7207 */ /* 0x000fce0005800000 */
.L_x_5:
[----:B------:R-:W-:-:S08]  /*0d30*/  NOP ;  /* 0x0000000000007918 */ /* 0x000fd00000000000 */
[----:B------:R-:W0:Y:S02]  /*0d40*/  USETMAXREG.TRY_ALLOC.CTAPOOL UP0, 0xe8 ;  /* 0x000000e8000079c8 */ /* 0x000e240008000600 */
[----:B0-----:R-:W-:-:S13]  /*0d50*/  PLOP3.LUT P0, PT, PT, PT, UP0, 0x80, 0x0 ;  /* 0x000000000000781c */ /* 0x001fda0003f0f008 */
[----:B------:R-:W-:Y:S05]  /*0d60*/  @!P0 BRA `(.L_x_5) ;  /* 0xfffffffc00f08947 */ /* 0x000fea000383ffff */
[----:B------:R-:W-:Y:S01]  /*0d70*/  ULDC.64 UR4, c[0x0][0x598] ;  /* 0x0001660000047ab9 */ /* 0x000fe20000000a00 */
[----:B------:R-:W-:Y:S01]  /*0d80*/  ULDC.64 UR36, c[0x0][0x208] ;  /* 0x0000820000247ab9 */ /* 0x000fe20000000a00 */
[----:B------:R-:W-:-:S04]  /*0d90*/  ISETP.NE.U32.AND P0, PT, RZ, UR4, PT ;  /* 0x00000004ff007c0c */ /* 0x000fc8000bf05070 */
[----:B------:R-:W-:-:S13]  /*0da0*/  ISETP.NE.AND.EX P0, PT, RZ, UR5, PT, P0 ;  /* 0x00000005ff007c0c */ /* 0x000fda000bf05300 */
[----:B------:R-:W-:Y:S05]  /*0db0*/  @!P0 BRA `(.L_x_8) ;  /* 0x00000000001c8947 */ /* 0x000fea0003800000 */
[----:B------:R-:W0:Y:S02]  /*0dc0*/  LDC.64 R4, c[0x0][0x598] ;  /* 0x00016600ff047b82 */ /* 0x000e240000000a00 */
[----:B0-----:R-:W2:Y:S02]  /*0dd0*/  LDG.E.64 R4, desc[UR36][R4.64] ;  /* 0x0000002404047981 */ /* 0x001ea4000c1e1b00 */
[----:B--2---:R-:W-:-:S04]  /*0de0*/  ISETP.NE.U32.AND P0, PT, R4, RZ, PT ;  /* 0x000000ff0400720c */ /* 0x004fc80003f05070 */
[----:B------:R-:W-:-:S13]  /*0df0*/  ISETP.NE.AND.EX P0, PT, R5, RZ, PT, P0 ;  /* 0x000000ff0500720c */ /* 0x000fda0003f05300 */
[----:B------:R-:W-:Y:S05]  /*0e00*/  @!P0 BRA `(.L_x_8) ;  /* 0x0000000000088947 */ /* 0x000fea0003800000 */
[----:B------:R0:W5:Y:S01]  /*0e10*/  LD.E R23, desc[UR36][R4.64] ;  /* 0x0000002404177980 */ /* 0x000162000c101900 */
[----:B------:R-:W-:Y:S05]  /*0e20*/  BRA `(.L_x_9) ;  /* 0x0000000000247947 */ /* 0x000fea0003800000 */
.L_x_8:
[----:B------:R-:W-:Y:S02]  /*0e30*/  ULDC.64 UR4, c[0x0][0x588] ;  /* 0x0001620000047ab9 */ /* 0x000fe40000000a00 */
[----:B------:R-:W-:-:S04]  /*0e40*/  ISETP.NE.U32.AND P0, PT, RZ, UR4, PT ;  /* 0x00000004ff007c0c */ /* 0x000fc8000bf05070 */
[----:B------:R-:W-:-:S13]  /*0e50*/  ISETP.NE.AND.EX P0, PT, RZ, UR5, PT, P0 ;  /* 0x00000005ff007c0c */ /* 0x000fda000bf05300 */
[----:B------:R-:W-:Y:S05]  /*0e60*/  @!P0 BRA `(.L_x_10) ;  /* 0x00000000000c8947 */ /* 0x000fea0003800000 */
[----:B------:R-:W0:Y:S02]  /*0e70*/  LDC.64 R4, c[0x0][0x588] ;  /* 0x00016200ff047b82 */ /* 0x000e240000000a00 */
[----:B0-----:R1:W5:Y:S01]  /*0e80*/  LDG.E R23, desc[UR36][R4.64] ;  /* 0x0000002404177981 */ /* 0x001362000c1e1900 */
[----:B------:R-:W-:Y:S05]  /*0e90*/  BRA `(.L_x_9) ;  /* 0x0000000000087947 */ /* 0x000fea0003800000 */
.L_x_10:
[----:B------:R-:W-:Y:S02]  /*0ea0*/  ULDC UR4, c[0x0][0x580] ;  /* 0x0001600000047ab9 */ /* 0x000fe40000000800 */
[----:B------:R-:W-:-:S07]  /*0eb0*/  IMAD.U32 R23, RZ, RZ, UR4 ;  /* 0x00000004ff177e24 */ /* 0x000fce000f8e00ff */
.L_x_9:
[----:B------:R-:W-:Y:S02]  /*0ec0*/  ULDC.64 UR4, c[0x0][0x5a0] ;  /* 0x0001680000047ab9 */ /* 0x000fe40000000a00 */
[----:B------:R-:W-:-:S04]  /*0ed0*/  ISETP.NE.U32.AND P0, PT, RZ, UR4, PT ;  /* 0x00000004ff007c0c */ /* 0x000fc8000bf05070 */
[----:B------:R-:W-:-:S13]  /*0ee0*/  ISETP.NE.AND.EX P0, PT, RZ, UR5, PT, P0 ;  /* 0x00000005ff007c0c */ /* 0x000fda000bf05300 */
[----:B------:R-:W-:Y:S05]  /*0ef0*/  @!P0 BRA `(.L_x_11) ;  /* 0x00000000001c8947 */ /* 0x000fea0003800000 */
[----:B01----:R-:W0:Y:S02]  /*0f00*/  LDC.64 R4, c[0x0][0x5a0] ;  /* 0x00016800ff047b82 */ /* 0x003e240000000a00 */
[----:B0-----:R-:W2:Y:S02]  /*0f10*/  LDG.E.64 R4, desc[UR36][R4.64] ;  /* 0x0000002404047981 */ /* 0x001ea4000c1e1b00 */
[----:B--2---:R-:W-:-:S04]  /*0f20*/  ISETP.NE.U32.AND P0, PT, R4, RZ, PT ;  /* 0x000000ff0400720c */ /* 0x004fc80003f05070 */
[----:B------:R-:W-:-:S13]  /*0f30*/  ISETP.NE.AND.EX P0, PT, R5, RZ, PT, P0 ;  /* 0x000000ff0500720c */ /* 0x000fda0003f05300 */
[----:B------:R-:W-:Y:S05]  /*0f40*/  @!P0 BRA `(.L_x_11) ;  /* 0x0000000000088947 */ /* 0x000fea0003800000 */
[----:B------:R0:W5:Y:S01]  /*0f50*/  LD.E R88, desc[UR36][R4.64] ;  /* 0x0000002404587980 */ /* 0x000162000c101900 */
[----:B------:R-:W-:Y:S05]  /*0f60*/  BRA `(.L_x_12) ;  /* 0x0000000000247947 */ /* 0x000fea0003800000 */
.L_x_11:
[----:B------:R-:W-:Y:S02]  /*0f70*/  ULDC.64 UR4, c[0x0][0x590] ;  /* 0x0001640000047ab9 */ /* 0x000fe40000000a00 */
[----:B------:R-:W-:-:S04]  /*0f80*/  ISETP.NE.U32.AND P0, PT, RZ, UR4, PT ;  /* 0x00000004ff007c0c */ /* 0x000fc8000bf05070 */
[----:B------:R-:W-:-:S13]  /*0f90*/  ISETP.NE.AND.EX P0, PT, RZ, UR5, PT, P0 ;  /* 0x00000005ff007c0c */ /* 0x000fda000bf05300 */
[----:B------:R-:W-:Y:S05]  /*0fa0*/  @!P0 BRA `(.L_x_13) ;  /* 0x00000000000c8947 */ /* 0x000fea0003800000 */
[----:B01----:R-:W0:Y:S02]  /*0fb0*/  LDC.64 R4, c[0x0][0x590] ;  /* 0x00016400ff047b82 */ /* 0x003e240000000a00 */
[----:B0-----:R1:W5:Y:S01]  /*0fc0*/  LDG.E R88, desc[UR36][R4.64] ;  /* 0x0000002404587981 */ /* 0x001362000c1e1900 */
[----:B------:R-:W-:Y:S05]  /*0fd0*/  BRA `(.L_x_12) ;  /* 0x0000000000087947 */ /* 0x000fea0003800000 */
.L_x_13:
[----:B------:R-:W-:Y:S02]  /*0fe0*/  ULDC UR4, c[0x0][0x584] ;  /* 0x0001610000047ab9 */ /* 0x000fe40000000800 */
[----:B------:R-:W-:-:S07]  /*0ff0*/  IMAD.U32 R88, RZ, RZ, UR4 ;  /* 0x00000004ff587e24 */ /* 0x000fce000f8e00ff */
.L_x_12:
[----:B------:R-:W-:-:S13]  /*1000*/  LOP3.LUT P0, RZ, R0, 0xff, RZ, 0xc0, !PT ;  /* 0x000000ff00ff7812 */ /* 0x000fda000780c0ff */
[----:B------:R-:W-:Y:S05]  /*1010*/  @!P0 EXIT ;  /* 0x000000000000894d */ /* 0x000fea0003800000 */
[----:B------:R-:W-:Y:S01]  /*1020*/  ULDC UR4, c[0x0][0x28c] ;  /* 0x0000a30000047ab9 */ /* 0x000fe20000000800 */
[----:B------:R-:W-:Y:S01]  /*1030*/  LOP3.LUT R90, R19, 0x1, RZ, 0xfc, !PT ;  /* 0x00000001135a7812 */ /* 0x000fe200078efcff */
[----:B------:R-:W-:Y:S01]  /*1040*/  UIADD3 UR4, UR4, 0x1f, URZ ;  /* 0x0000001f04047890 */ /* 0x000fe2000fffe03f */
[----:B------:R-:W-:Y:S01]  /*1050*/  UMOV UR38, URZ ;  /* 0x0000003f00267c82 */ /* 0x000fe20008000000 */
[----:B------:R-:W-:Y:S02]  /*1060*/  UMOV UR39, URZ ;  /* 0x0000003f00277c82 */ /* 0x000fe40008000000 */
[----:B------:R-:W-:-:S04]  /*1070*/  USHF.R.S32.HI UR5, URZ, 0x1f, UR4 ;  /* 0x0000001f3f057899 */ /* 0x000fc80008011404 */
[----:B------:R-:W-:-:S04]  /*1080*/  ULEA.HI UR5, UR5, UR4, URZ, 0x5 ;  /* 0x0000000405057291 */ /* 0x000fc8000f8f283f */
[----:B------:R-:W-:-:S12]  /*1090*/  USHF.R.S32.HI UR40, URZ, 0x5, UR5 ;  /* 0x000000053f287899 */ /* 0x000fd80008011405 */
.L_x_159:
[----:B------:R-:W-:Y:S01]  /*10a0*/  LOP3.LUT R0, R18, 0x80, RZ, 0xc0, !PT ;  /* 0x0000008012007812 */ /* 0x000fe200078ec0ff */
[----:B--2---:R-:W2:Y:S01]  /*10b0*/  S2UR UR7, SR_CgaCtaId ;  /* 0x00000000000779c3 */ /* 0x004ea20000008800 */
[----:B------:R-:W-:Y:S02]  /*10c0*/  UMOV UR6, 0x400 ;  /* 0x0000040000067882 */ /* 0x000fe40000000000 */
[----:B------:R-:W-:-:S06]  /*10d0*/  SHF.R.U32.HI R0, RZ, 0x7, R0 ;  /* 0x00000007ff007819 */ /* 0x000fcc0000011600 */
[----:B---3--:R-:W3:Y:S01]  /*10e0*/  SHFL.IDX PT, R0, R0, RZ, 0x1f ;  /* 0x00001fff00007589 */ /* 0x008ee200000e0000 */
[----:B--2---:R-:W-:Y:S01]  /*10f0*/  ULEA UR42, UR7, UR6, 0x18 ;  /* 0x00000006072a7291 */ /* 0x004fe2000f8ec03f */
[----:B---3--:R-:W-:-:S13]  /*1100*/  R2UR UR4, R0 ;  /* 0x00000000000472ca */ /* 0x008fda00000e0000 */
[----:B------:R-:W-:-:S04]  /*1110*/  ULEA.HI UR5, UR4, UR4, URZ, 0x1 ;  /* 0x0000000404057291 */ /* 0x000fc8000f8f083f */
[----:B------:R-:W-:-:S04]  /*1120*/  ULOP3.LUT UR5, UR5, 0xffffe, URZ, 0xc0, !UPT ;  /* 0x000ffffe05057892 */ /* 0x000fc8000f8ec03f */
[----:B------:R-:W-:-:S03]  /*1130*/  UIADD3 UR5, UR4, -UR5, URZ ;  /* 0x8000000504057290 */ /* 0x000fc6000fffe03f */
[----:B------:R-:W-:Y:S01]  /*1140*/  ULDC UR4, c[0x0][0x28c] ;  /* 0x0000a30000047ab9 */ /* 0x000fe20000000800 */
[----:B------:R-:W-:Y:S01]  /*1150*/  ULEA UR5, UR5, UR42, 0xc ;  /* 0x0000002a05057291 */ /* 0x000fe2000f8e603f */
[----:B------:R-:W-:-:S03]  /*1160*/  ISETP.LT.AND P0, PT, RZ, UR4, PT ;  /* 0x00000004ff007c0c */ /* 0x000fc6000bf01270 */
[----:B------:R-:W-:-:S04]  /*1170*/  UIADD3 UR5, UR5, 0x200, URZ ;  /* 0x0000020005057890 */ /* 0x000fc8000fffe03f */
[----:B------:R-:W-:-:S04]  /*1180*/  USHF.R.U32.HI UR5, URZ, 0x4, UR5 ;  /* 0x000000043f057899 */ /* 0x000fc80008011605 */
[----:B------:R-:W-:Y:S02]  /*1190*/  ULOP3.LUT UR41, UR5, 0x3fff, URZ, 0xc0, !UPT ;  /* 0x00003fff05297892 */ /* 0x000fe4000f8ec03f */
[----:B-1--45:R-:W-:Y:S10]  /*11a0*/  @P0 BRA `(.L_x_14) ;  /* 0x0000000000400947 */ /* 0x032ff40003800000 */
[----:B------:R-:W-:Y:S01]  /*11b0*/  MOV R0, 0x0 ;  /* 0x0000000000007802 */ /* 0x000fe20000000f00 */
[----:B------:R-:W-:Y:S01]  /*11c0*/  ULDC.64 UR4, c[0x4][0x68] ;  /* 0x01001a0000047ab9 */ /* 0x000fe20000000a00 */
[----:B------:R-:W-:Y:S01]  /*11d0*/  ULDC.64 UR6, c[0x4][0x8] ;  /* 0x0100020000067ab9 */ /* 0x000fe20000000a00 */
[----:B01----:R-:W-:Y:S01]  /*11e0*/  IMAD.U32 R4, RZ, RZ, UR4 ;  /* 0x00000004ff047e24 */ /* 0x003fe2000f8e00ff */
[----:B------:R0:W1:Y:S01]  /*11f0*/  LDC.64 R14, c[0x4][R0] ;  /* 0x01000000000e7b82 */ /* 0x0000620000000a00 */
[----:B------:R-:W-:Y:S01]  /*1200*/  IMAD.U32 R5, RZ, RZ, UR5 ;  /* 0x00000005ff057e24 */ /* 0x000fe2000f8e00ff */
[----:B------:R-:W-:Y:S01]  /*1210*/  ULDC.64 UR4, c[0x4][0x70] ;  /* 0x01001c0000047ab9 */ /* 0x000fe20000000a00 */
[----:B------:R-:W-:Y:S02]  /*1220*/  IMAD.U32 R10, RZ, RZ, UR6 ;  /* 0x00000006ff0a7e24 */ /* 0x000fe4000f8e00ff */
[----:B------:R-:W-:Y:S02]  /*1230*/  IMAD.U32 R6, RZ, RZ, UR4 ;  /* 0x00000004ff067e24 */ /* 0x000fe4000f8e00ff */
[----:B------:R-:W-:-:S02]  /*1240*/  IMAD.U32 R7, RZ, RZ, UR5 ;  /* 0x00000005ff077e24 */ /* 0x000fc4000f8e00ff */
[----:B------:R-:W-:Y:S02]  /*1250*/  IMAD.U32 R11, RZ, RZ, UR7 ;  /* 0x00000007ff0b7e24 */ /* 0x000fe4000f8e00ff */
[----:B------:R-:W-:Y:S02]  /*1260*/  IMAD.MOV.U32 R8, RZ, RZ, 0x1e1 ;  /* 0x000001e1ff087424 */ /* 0x000fe400078e00ff */
[----:B------:R-:W-:Y:S02]  /*1270*/  IMAD.MOV.U32 R12, RZ, RZ, 0x1 ;  /* 0x00000001ff0c7424 */ /* 0x000fe400078e00ff */
[----:B0-----:R-:W-:-:S07]  /*1280*/  IMAD.MOV.U32 R13, RZ, RZ, RZ ;  /* 0x000000ffff0d7224 */ /* 0x001fce00078e00ff */
[----:B------:R-:W-:-:S07]  /*1290*/  LEPC R20, `(.L_x_14) ;  /* 0x000000001014794e */ /* 0x000fce0000000000 */
[----:B-1---5:R-:W-:Y:S05]  /*12a0*/  CALL.ABS.NOINC R14 ;  /* 0x000000000e007343 */ /* 0x022fea0003c00000 */
.L_x_14:
[----:B------:R-:W-:-:S13]  /*12b0*/  ISETP.NE.AND P0, PT, R90, 0x3, PT ;  /* 0x000000035a00780c */ /* 0x000fda0003f05270 */
[----:B------:R-:W-:Y:S05]  /*12c0*/  @!P0 BRA `(.L_x_15) ;  /* 0x0000000000048947 */ /* 0x000fea0003800000 */
[----:B------:R-:W-:Y:S01]  /*12d0*/  BPT.TRAP 0x1 ;  /* 0x000000040000795c */ /* 0x000fe20000300000 */
.L_x_15:
[----:B------:R-:W-:Y:S02]  /*12e0*/  IMAD.U32 R3, RZ, RZ, UR39 ;  /* 0x00000027ff037e24 */ /* 0x000fe4000f8e00ff */
[----:B------:R-:W-:-:S03]  /*12f0*/  IMAD.U32 R0, RZ, RZ, UR38 ;  /* 0x00000026ff007e24 */ /* 0x000fc6000f8e00ff */
[----:B------:R-:W-:Y:S02]  /*1300*/  LEA R3, R3, UR42, 0x3 ;  /* 0x0000002a03037c11 */ /* 0x000fe4000f8e18ff */
[----:B------:R-:W-:-:S04]  /*1310*/  SHF.L.U32 R0, R0, 0x1f, RZ ;  /* 0x0000001f00007819 */ /* 0x000fc800000006ff */
[----:B------:R2:W3:Y:S01]  /*1320*/  SYNCS.PHASECHK.TRANS64.TRYWAIT P1, [R3+URZ], R0 ;  /* 0x00000000030075a7 */ /* 0x0004e2000802017f */
[----:B------:R-:W-:Y:S05]  /*1330*/  @!P0 BRA `(.L_x_16) ;  /* 0x0000000000048947 */ /* 0x000fea0003800000 */
[----:B------:R-:W-:Y:S01]  /*1340*/  BPT.TRAP 0x1 ;  /* 0x000000040000795c */ /* 0x000fe20000300000 */
.L_x_16:
[----:B---3--:R-:W-:Y:S05]  /*1350*/  @P1 BRA `(.L_x_17) ;  /* 0x0000000000081947 */ /* 0x008fea0003800000 */
[----:B------:R-:W3:Y:S02]  /*1360*/  SYNCS.PHASECHK.TRANS64.TRYWAIT P1, [R3+URZ], R0 ;  /* 0x00000000030075a7 */ /* 0x000ee4000802017f */
[----:B---3--:R-:W-:Y:S05]  /*1370*/  @!P1 BRA `(.L_x_18) ;  /* 0x0000006c00209947 */ /* 0x008fea0003800000 */
.L_x_17:
[----:B------:R-:W-:-:S04]  /*1380*/  UISETP.LT.AND UP0, UPT, UR40, 0x1, UPT ;  /* 0x000000012800788c */ /* 0x000fc8000bf01270 */
[----:B------:R-:W-:-:S04]  /*1390*/  USEL UR4, UR40, 0x1, UP0 ;  /* 0x0000000128047887 */ /* 0x000fc80008000000 */
[----:B------:R-:W-:-:S06]  /*13a0*/  UIADD3 UR4, UR40, -UR4, URZ ;  /* 0x8000000428047290 */ /* 0x000fcc000fffe03f */
[----:B--23--:R-:W-:Y:S01]  /*13b0*/  IMAD.U32 R0, RZ, RZ, UR4 ;  /* 0x00000004ff007e24 */ /* 0x00cfe2000f8e00ff */
[----:B------:R-:W-:Y:S05]  /*13c0*/  WARPSYNC.ALL ;  /* 0x0000000000007948 */ /* 0x000fea0003800000 */
[----:B------:R-:W-:Y:S01]  /*13d0*/  ISETP.GE.AND P1, PT, R0, 0x1, PT ;  /* 0x000000010000780c */ /* 0x000fe20003f26270 */
[----:B------:R-:W-:Y:S01]  /*13e0*/  UIADD3 UR4, UR42, 0x1c200, URZ ;  /* 0x0001c2002a047890 */ /* 0x000fe2000fffe03f */
[----:B------:R-:W-:Y:S01]  /*13f0*/  WARPGROUP.ARRIVE ;  /* 0x00000000000079c5 */ /* 0x000fe20000000000 */
[----:B------:R-:W-:Y:S01]  /*1400*/  UMOV UR5, 0x40000040 ;  /* 0x4000004000057882 */ /* 0x000fe20000000000 */
[----:B------:R-:W-:Y:S01]  /*1410*/  UMOV UR7, 0x80000020 ;  /* 0x8000002000077882 */ /* 0x000fe20000000000 */
[----:B------:R-:W-:-:S04]  /*1420*/  USHF.R.U32.HI UR4, URZ, 0x4, UR4 ;  /* 0x000000043f047899 */ /* 0x000fc80008011604 */
[----:B------:R-:W-:-:S04]  /*1430*/  ULOP3.LUT UR4, UR4, 0x3fff, URZ, 0xc0, !UPT ;  /* 0x00003fff04047892 */ /* 0x000fc8000f8ec03f */
[----:B------:R-:W-:Y:S02]  /*1440*/  ULOP3.LUT UR10, UR4, 0x10000, URZ, 0xfc, !UPT ;  /* 0x00010000040a7892 */ /* 0x000fe4000f8efc3f */
[----:B------:R-:W-:Y:S02]  /*1450*/  ULEA UR4, UR39, UR41, 0x9 ;  /* 0x0000002927047291 */ /* 0x000fe4000f8e483f */
[----:B------:R-:W-:-:S09]  /*1460*/  ULEA UR6, UR39, UR10, 0x9 ;  /* 0x0000000a27067291 */ /* 0x000fd2000f8e483f */
[----:B------:R-:W-:Y:S01]  /*1470*/  HGMMA.64x128x16.F32.BF16 R24, gdesc[UR4].tnspA, RZ, !UPT, gsb0 ;  /* 0x21e00000041879f0 */ /* 0x000fe2000c0018ff */
[----:B------:R-:W-:Y:S02]  /*1480*/  UIADD3 UR4, UR4, 0x80, URZ ;  /* 0x0000008004047890 */ /* 0x000fe4000fffe03f */
[----:B------:R-:W-:Y:S01]  /*1490*/  UIADD3 UR6, UR6, 0x2, URZ ;  /* 0x0000000206067890 */ /* 0x000fe2000fffe03f */
[----:B------:R-:W-:Y:S01]  /*14a0*/  UMOV UR5, 0x40000040 ;  /* 0x4000004000057882 */ /* 0x000fe20000000000 */
[----:B------:R-:W-:Y:S01]  /*14b0*/  UMOV UR7, 0x80000020 ;  /* 0x8000002000077882 */ /* 0x000fe20000000000 */
[----:B------:R-:W-:Y:S02]  /*14c0*/  WARPGROUP.DEPBAR.LE gsb0, 0x0 ;  /* 0x00008000000079c5 */ /* 0x000fe40000010000 */
[----:B------:R-:W-:-:S06]  /*14d0*/  WARPGROUP.ARRIVE ;  /* 0x00000000000079c5 */ /* 0x000fcc0000000000 */
[----:B------:R-:W-:Y:S03]  /*14e0*/  HGMMA.64x128x16.F32.BF16 R24, gdesc[UR4].tnspA, R24, gsb0 ;  /* 0x21e00000041879f0 */ /* 0x000fe60008001818 */
[----:B------:R-:W-:Y:S02]  /*14f0*/  WARPGROUP.DEPBAR.LE gsb0, 0x0 ;  /* 0x00008000000079c5 */ /* 0x000fe40000010000 */
[----:B------:R-:W-:Y:S05]  /*1500*/  @!P1 BRA `(.L_x_19) ;  /* 0x0000000000d89947 */ /* 0x000fea0003800000 */
[----:B------:R-:W-:Y:S02]  /*1510*/  UIADD3 UR4, UR39, 0x1, URZ ;  /* 0x0000000127047890 */ /* 0x000fe4000fffe03f */
[----:B------:R-:W-:Y:S02]  /*1520*/  UMOV UR9, UR39 ;  /* 0x0000002700097c82 */ /* 0x000fe40008000000 */
[----:B------:R-:W-:-:S04]  /*1530*/  UISETP.NE.AND UP0, UPT, UR4, 0xe, UPT ;  /* 0x0000000e0400788c */ /* 0x000fc8000bf05270 */
[----:B------:R-:W-:Y:S02]  /*1540*/  USEL UR5, URZ, 0x1, UP0 ;  /* 0x000000013f057887 */ /* 0x000fe40008000000 */
[----:B------:R-:W-:Y:S02]  /*1550*/  USEL UR8, UR4, URZ, UP0 ;  /* 0x0000003f04087287 */ /* 0x000fe40008000000 */
[----:B------:R-:W-:-:S06]  /*1560*/  ULOP3.LUT UR5, UR38, UR5, URZ, 0x3c, !UPT ;  /* 0x0000000526057292 */ /* 0x000fcc000f8e3c3f */
[----:B01----:R-:W-:-:S07]  /*1570*/  IMAD.U32 R5, RZ, RZ, UR5 ;  /* 0x00000005ff057e24 */ /* 0x003fce000f8e00ff */
.L_x_26:
[----:B01----:R-:W-:Y:S05]  /*1580*/  @!P0 BRA `(.L_x_20) ;  /* 0x0000000000048947 */ /* 0x003fea0003800000 */
[----:B------:R-:W-:Y:S01]  /*1590*/  BPT.TRAP 0x1 ;  /* 0x000000040000795c */ /* 0x000fe20000300000 */
.L_x_20:
[----:B------:R-:W0:Y:S01]  /*15a0*/  S2UR UR5, SR_CgaCtaId ;  /* 0x00000000000579c3 */ /* 0x000e220000008800 */
[----:B------:R-:W-:Y:S01]  /*15b0*/  UMOV UR4, 0x400 ;  /* 0x0000040000047882 */ /* 0x000fe20000000000 */
[----:B------:R-:W-:Y:S01]  /*15c0*/  SHF.L.U32 R3, R5, 0x1f, RZ ;  /* 0x0000001f05037819 */ /* 0x000fe200000006ff */
[----:B0-----:R-:W-:-:S04]  /*15d0*/  ULEA UR11, UR5, UR4, 0x18 ;  /* 0x00000004050b7291 */ /* 0x001fc8000f8ec03f */
[----:B------:R-:W-:-:S09]  /*15e0*/  ULEA UR4, UR8, UR11, 0x3 ;  /* 0x0000000b08047291 */ /* 0x000fd2000f8e183f */
[----:B------:R0:W1:Y:S01]  /*15f0*/  SYNCS.PHASECHK.TRANS64.TRYWAIT P1, [UR4], R3 ;  /* 0x00000003ff0075a7 */ /* 0x0000620008020144 */
[----:B------:R-:W-:Y:S05]  /*1600*/  @!P0 BRA `(.L_x_21) ;  /* 0x0000000000048947 */ /* 0x000fea0003800000 */
[----:B------:R-:W-:Y:S01]  /*1610*/  BPT.TRAP 0x1 ;  /* 0x000000040000795c */ /* 0x000fe20000300000 */
.L_x_21:
[----:B-1----:R-:W-:Y:S05]  /*1620*/  @P1 BRA `(.L_x_22) ;  /* 0x0000000000081947 */ /* 0x002fea0003800000 */
[----:B------:R-:W1:Y:S02]  /*1630*/  SYNCS.PHASECHK.TRANS64.TRYWAIT P1, [UR4], R3 ;  /* 0x00000003ff0075a7 */ /* 0x000e640008020144 */
[----:B-1----:R-:W-:Y:S05]  /*1640*/  @!P1 BRA `(.L_x_23) ;  /* 0x0000006800809947 */ /* 0x002fea0003800000 */
.L_x_22:
[----:B------:R-:W-:Y:S01]  /*1650*/  ULEA UR4, UR8, UR41, 0x9 ;  /* 0x0000002908047291 */ /* 0x000fe2000f8e483f */
[----:B------:R-:W-:Y:S01]  /*1660*/  WARPGROUP.ARRIVE ;  /* 0x00000000000079c5 */ /* 0x000fe20000000000 */
[----:B------:R-:W-:Y:S01]  /*1670*/  ULEA UR6, UR8, UR10, 0x9 ;  /* 0x0000000a08067291 */ /* 0x000fe2000f8e483f */
[----:B------:R-:W-:Y:S01]  /*1680*/  UMOV UR5, 0x40000040 ;  /* 0x4000004000057882 */ /* 0x000fe20000000000 */
[----:B------:R-:W-:-:S07]  /*1690*/  UMOV UR7, 0x80000020 ;  /* 0x8000002000077882 */ /* 0x000fce0000000000 */
[----:B------:R-:W-:Y:S01]  /*16a0*/  HGMMA.64x128x16.F32.BF16 R24, gdesc[UR4].tnspA, R24, gsb0 ;  /* 0x21e00000041879f0 */ /* 0x000fe20008001818 */
        /* <DEDUP_REMOVED lines=9> */
[----:B------:R-:W-:Y:S01]  /*1740*/  BPT.TRAP 0x1 ;  /* 0x000000040000795c */ /* 0x000fe20000300000 */
.L_x_24:
[----:B------:R-:W-:Y:S01]  /*1750*/  ULEA UR4, UR9, UR11, 0x3 ;  /* 0x0000000b09047291 */ /* 0x000fe2000f8e183f */
[----:B------:R-:W-:-:S03]  /*1760*/  ISETP.GT.U32.AND P1, PT, R19, 0x1, PT ;  /* 0x000000011300780c */ /* 0x000fc60003f24070 */
[----:B------:R-:W-:-:S04]  /*1770*/  UIADD3 UR4, UR4, 0x70, URZ ;  /* 0x0000007004047890 */ /* 0x000fc8000fffe03f */
[----:B------:R-:W-:-:S09]  /*1780*/  UPRMT UR4, URZ, 0x654, UR4 ;  /* 0x000006543f047896 */ /* 0x000fd20008000004 */
[----:B------:R-:W-:Y:S01]  /*1790*/  SYNCS.ARRIVE.TRANS64.RED.A1T0 RZ, [UR4], RZ ;  /* 0x000000ffffff79a7 */ /* 0x000fe20008100404 */
[----:B------:R-:W-:Y:S05]  /*17a0*/  @P1 BRA `(.L_x_25) ;  /* 0x0000000000041947 */ /* 0x000fea0003800000 */
[----:B------:R-:W-:Y:S01]  /*17b0*/  BPT.TRAP 0x1 ;  /* 0x000000040000795c */ /* 0x000fe20000300000 */
.L_x_25:
[----:B------:R-:W-:Y:S01]  /*17c0*/  UIADD3 UR8, UR8, 0x1, URZ ;  /* 0x0000000108087890 */ /* 0x000fe2000fffe03f */
[C---:B------:R-:W-:Y:S01]  /*17d0*/  ISETP.GT.AND P1, PT, R0.reuse, 0x1, PT ;  /* 0x000000010000780c */ /* 0x040fe20003f24270 */
[----:B------:R-:W-:Y:S01]  /*17e0*/  UIADD3 UR9, UR9, 0x1, URZ ;  /* 0x0000000109097890 */ /* 0x000fe2000fffe03f */
[----:B------:R-:W-:Y:S01]  /*17f0*/  VIADD R0, R0, 0xffffffff ;  /* 0xffffffff00007836 */ /* 0x000fe20000000000 */
[----:B------:R-:W-:Y:S02]  /*1800*/  UISETP.NE.AND UP0, UPT, UR8, 0xe, UPT ;  /* 0x0000000e0800788c */ /* 0x000fe4000bf05270 */
[----:B------:R-:W-:Y:S02]  /*1810*/  UISETP.NE.AND UP1, UPT, UR9, 0xe, UPT ;  /* 0x0000000e0900788c */ /* 0x000fe4000bf25270 */
[----:B------:R-:W-:Y:S02]  /*1820*/  USEL UR4, URZ, 0x1, UP0 ;  /* 0x000000013f047887 */ /* 0x000fe40008000000 */
[----:B------:R-:W-:-:S02]  /*1830*/  USEL UR8, UR8, URZ, UP0 ;  /* 0x0000003f08087287 */ /* 0x000fc40008000000 */
[----:B------:R-:W-:Y:S02]  /*1840*/  USEL UR9, UR9, URZ, UP1 ;  /* 0x0000003f09097287 */ /* 0x000fe40008800000 */
[----:B------:R-:W-:Y:S01]  /*1850*/  LOP3.LUT R5, R5, UR4, RZ, 0x3c, !PT ;  /* 0x0000000405057c12 */ /* 0x000fe2000f8e3cff */
[----:B------:R-:W-:Y:S09]  /*1860*/  @P1 BRA `(.L_x_26) ;  /* 0xfffffffc00441947 */ /* 0x000ff2000383ffff */
.L_x_19:
[----:B------:R-:W2:Y:S02]  /*1870*/  LDC R0, c[0x0][0x28c] ;  /* 0x0000a300ff007b82 */ /* 0x000ea40000000800 */
[----:B--2---:R-:W-:-:S13]  /*1880*/  ISETP.GE.AND P1, PT, R0, 0x1, PT ;  /* 0x000000010000780c */ /* 0x004fda0003f26270 */
[----:B------:R-:W-:Y:S05]  /*1890*/  @!P1 BRA `(.L_x_27) ;  /* 0x00000000004c9947 */ /* 0x000fea0003800000 */
[----:B------:R-:W-:Y:S05]  /*18a0*/  @!P0 BRA `(.L_x_28) ;  /* 0x0000000000048947 */ /* 0x000fea0003800000 */
[----:B------:R-:W-:Y:S01]  /*18b0*/  BPT.TRAP 0x1 ;  /* 0x000000040000795c */ /* 0x000fe20000300000 */
.L_x_28:
[----:B------:R-:W-:Y:S01]  /*18c0*/  UISETP.LT.AND UP0, UPT, UR40, 0x1, UPT ;  /* 0x000000012800788c */ /* 0x000fe2000bf01270 */
[----:B------:R-:W2:Y:S01]  /*18d0*/  S2UR UR7, SR_CgaCtaId ;  /* 0x00000000000779c3 */ /* 0x000ea20000008800 */
[----:B------:R-:W-:Y:S02]  /*18e0*/  ISETP.GT.U32.AND P0, PT, R19, 0x1, PT ;  /* 0x000000011300780c */ /* 0x000fe40003f04070 */
[----:B------:R-:W-:-:S04]  /*18f0*/  USEL UR6, UR40, 0x1, UP0 ;  /* 0x0000000128067887 */ /* 0x000fc80008000000 */
[----:B------:R-:W-:-:S04]  /*1900*/  UIADD3 UR6, UR39, UR40, -UR6 ;  /* 0x0000002827067290 */ /* 0x000fc8000fffe806 */
[----:B------:R-:W-:-:S04]  /*1910*/  USHF.R.U32.HI UR4, URZ, 0x1, UR6 ;  /* 0x000000013f047899 */ /* 0x000fc80008011606 */
[----:B------:R-:W-:-:S04]  /*1920*/  UIMAD.WIDE.U32 UR4, UR4, -0x6db6db6d, URZ ;  /* 0x92492493040478a5 */ /* 0x000fc8000f8e003f */
[----:B------:R-:W-:-:S03]  /*1930*/  USHF.R.U32.HI UR4, URZ, 0x2, UR5 ;  /* 0x000000023f047899 */ /* 0x000fc60008011605 */
[----:B------:R-:W-:Y:S01]  /*1940*/  UMOV UR5, 0x400 ;  /* 0x0000040000057882 */ /* 0x000fe20000000000 */
[----:B------:R-:W-:Y:S02]  /*1950*/  UIMAD UR6, UR4, -0xe, UR6 ;  /* 0xfffffff2040678a4 */ /* 0x000fe4000f8e0206 */
[----:B--2---:R-:W-:-:S04]  /*1960*/  ULEA UR5, UR7, UR5, 0x18 ;  /* 0x0000000507057291 */ /* 0x004fc8000f8ec03f */
[----:B------:R-:W-:-:S04]  /*1970*/  ULEA UR6, UR6, UR5, 0x3 ;  /* 0x0000000506067291 */ /* 0x000fc8000f8e183f */
[----:B------:R-:W-:-:S04]  /*1980*/  UIADD3 UR6, UR6, 0x70, URZ ;  /* 0x0000007006067890 */ /* 0x000fc8000fffe03f */
[----:B------:R-:W-:-:S09]  /*1990*/  UPRMT UR6, URZ, 0x654, UR6 ;  /* 0x000006543f067896 */ /* 0x000fd20008000006 */
[----:B------:R-:W-:Y:S01]  /*19a0*/  SYNCS.ARRIVE.TRANS64.RED.A1T0 RZ, [UR6], RZ ;  /* 0x000000ffffff79a7 */ /* 0x000fe20008100406 */
[----:B------:R-:W-:Y:S05]  /*19b0*/  @P0 BRA `(.L_x_27) ;  /* 0x0000000000040947 */ /* 0x000fea0003800000 */
[----:B------:R-:W-:Y:S01]  /*19c0*/  BPT.TRAP 0x1 ;  /* 0x000000040000795c */ /* 0x000fe20000300000 */
.L_x_27:
[----:B------:R-:W2:Y:S01]  /*19d0*/  LDC R6, c[0x0][0x288] ;  /* 0x0000a200ff067b82 */ /* 0x000ea20000000800 */
[----:B------:R-:W-:Y:S01]  /*19e0*/  LOP3.LUT R0, R22, 0x1, RZ, 0xc0, !PT ;  /* 0x0000000116007812 */ /* 0x000fe200078ec0ff */
[----:B------:R-:W-:Y:S01]  /*19f0*/  IMAD.SHL.U32 R13, R92, 0x80, RZ ;  /* 0x000000805c0d7824 */ /* 0x000fe200078e00ff */
[----:B01----:R-:W-:Y:S01]  /*1a00*/  SHF.R.U32.HI R3, RZ, 0x2, R18 ;  /* 0x00000002ff037819 */ /* 0x003fe20000011612 */
[----:B------:R-:W-:Y:S01]  /*1a10*/  UIADD3 UR39, UR40, UR39, URZ ;  /* 0x0000002728277290 */ /* 0x000fe2000fffe03f */
[----:B------:R-:W-:Y:S01]  /*1a20*/  LOP3.LUT R4, R18, 0x60, RZ, 0xc0, !PT ;  /* 0x0000006012047812 */ /* 0x000fe200078ec0ff */
[----:B------:R-:W-:Y:S01]  /*1a30*/  IMAD.SHL.U32 R8, R0, 0x40, RZ ;  /* 0x0000004000087824 */ /* 0x000fe200078e00ff */
[----:B------:R-:W-:Y:S01]  /*1a40*/  LOP3.LUT R5, R18, 0x3, RZ, 0xc0, !PT ;  /* 0x0000000312057812 */ /* 0x000fe200078ec0ff */
[----:B------:R-:W-:Y:S01]  /*1a50*/  UISETP.GT.U32.AND UP0, UPT, UR39, 0xd, UPT ;  /* 0x0000000d2700788c */ /* 0x000fe2000bf04070 */
[----:B------:R-:W-:Y:S01]  /*1a60*/  LOP3.LUT R3, R3, 0x7, RZ, 0xc0, !PT ;  /* 0x0000000703037812 */ /* 0x000fe200078ec0ff */
[----:B------:R-:W-:Y:S01]  /*1a70*/  ULDC UR7, c[0x0][0x284] ;  /* 0x0000a10000077ab9 */ /* 0x000fe20000000800 */
[----:B------:R-:W-:Y:S01]  /*1a80*/  SHF.R.U32.HI R4, RZ, 0x1, R4 ;  /* 0x00000001ff047819 */ /* 0x000fe20000011604 */
[----:B------:R-:W-:Y:S01]  /*1a90*/  USHF.R.U32.HI UR4, URZ, 0x1, UR39 ;  /* 0x000000013f047899 */ /* 0x000fe20008011627 */
[----:B------:R-:W-:Y:S01]  /*1aa0*/  SHF.R.S32.HI R21, RZ, 0x1f, R89 ;  /* 0x0000001fff157819 */ /* 0x000fe20000011459 */
[----:B------:R-:W-:Y:S01]  /*1ab0*/  UISETP.LT.U32.AND UP0, UPT, UR40, 0xe, UP0 ;  /* 0x0000000e2800788c */ /* 0x000fe20008701070 */
[--C-:B------:R-:W-:Y:S01]  /*1ac0*/  IADD3 R7, RZ, -R4, -R3.reuse ;  /* 0x80000004ff077210 */ /* 0x100fe20007ffe803 */
[----:B------:R-:W-:Y:S01]  /*1ad0*/  UISETP.GE.U32.AND UP1, UPT, UR40, 0xe, UPT ;  /* 0x0000000e2800788c */ /* 0x000fe2000bf26070 */
[----:B------:R-:W-:Y:S01]  /*1ae0*/  LOP3.LUT R3, R8, 0x40, R3, 0xe2, !PT ;  /* 0x0000004008037812 */ /* 0x000fe200078ee203 */
[----:B------:R-:W-:Y:S01]  /*1af0*/  IMAD.SHL.U32 R8, R18, 0x2, RZ ;  /* 0x0000000212087824 */ /* 0x000fe200078e00ff */
[----:B------:R-:W-:Y:S01]  /*1b00*/  ULDC.64 UR8, c[0x0][0x5d0] ;  /* 0x0001740000087ab9 */ /* 0x000fe20000000a00 */
[----:B------:R-:W-:Y:S01]  /*1b10*/  UIMAD.WIDE.U32 UR4, UR4, -0x6db6db6d, URZ ;  /* 0x92492493040478a5 */ /* 0x000fe2000f8e003f */
[----:B------:R-:W-:Y:S01]  /*1b20*/  IMAD.WIDE R10, R91, 0x80, RZ ;  /* 0x000000805b0a7825 */ /* 0x000fe200078e02ff */
[----:B------:R-:W-:Y:S01]  /*1b30*/  USEL UR6, URZ, 0x1, !UP0 ;  /* 0x000000013f067887 */ /* 0x000fe2000c000000 */
[----:B------:R-:W-:Y:S01]  /*1b40*/  LOP3.LUT R8, R13, 0x6, R8, 0xf8, !PT ;  /* 0x000000060d087812 */ /* 0x000fe200078ef808 */
[----:B------:R-:W-:Y:S01]  /*1b50*/  USHF.R.U32.HI UR4, URZ, 0x2, UR5 ;  /* 0x000000023f047899 */ /* 0x000fe20008011605 */
[----:B--2---:R-:W-:Y:S01]  /*1b60*/  IMAD R12, R5, -0x2, R6 ;  /* 0xfffffffe050c7824 */ /* 0x004fe200078e0206 */
[----:B------:R-:W-:Y:S01]  /*1b70*/  ISETP.GE.AND P0, PT, R13, R6, PT ;  /* 0x000000060d00720c */ /* 0x000fe20003f06270 */
[----:B------:R-:W-:Y:S01]  /*1b80*/  IMAD.SHL.U32 R5, R91, 0x80, RZ ;  /* 0x000000805b057824 */ /* 0x000fe200078e00ff */
[----:B------:R-:W-:Y:S01]  /*1b90*/  SHF.R.S32.HI R9, RZ, 0x1f, R8 ;  /* 0x0000001fff097819 */ /* 0x000fe20000011408 */
[----:B------:R-:W-:Y:S01]  /*1ba0*/  IMAD R6, R21, UR8, RZ ;  /* 0x0000000815067c24 */ /* 0x000fe2000f8e02ff */
[----:B------:R-:W-:Y:S01]  /*1bb0*/  ULOP3.LUT UR38, UR38, UR6, URZ, 0x3c, !UPT ;  /* 0x0000000626267292 */ /* 0x000fe2000f8e3c3f */
[----:B------:R-:W-:Y:S01]  /*1bc0*/  IMAD R0, R0, -0x40, R7 ;  /* 0xffffffc000007824 */ /* 0x000fe200078e0207 */
[----:B------:R-:W-:Y:S01]  /*1bd0*/  ISETP.GE.OR P0, PT, R5, UR7, P0 ;  /* 0x0000000705007c0c */ /* 0x000fe20008706670 */
[C---:B------:R-:W-:Y:S01]  /*1be0*/  IMAD R15, R89.reuse, UR9, R6 ;  /* 0x00000009590f7c24 */ /* 0x040fe2000f8e0206 */
[----:B------:R-:W-:Y:S01]  /*1bf0*/  LOP3.LUT R105, R10, R3, R4, 0xfe, !PT ;  /* 0x000000030a697212 */ /* 0x000fe200078efe04 */
[----:B------:R-:W-:Y:S01]  /*1c00*/  IMAD.WIDE.U32 R6, R89, UR8, R8 ;  /* 0x0000000859067c25 */ /* 0x000fe2000f8e0008 */
[----:B------:R-:W-:Y:S01]  /*1c10*/  UIMAD UR39, UR4, -0xe, UR39 ;  /* 0xfffffff2042778a4 */ /* 0x000fe2000f8e0227 */
[----:B------:R-:W-:Y:S01]  /*1c20*/  IADD3 R3, -R5, UR7, R0 ;  /* 0x0000000705037c10 */ /* 0x000fe2000fffe100 */
[----:B------:R-:W-:Y:S01]  /*1c30*/  @UP1 ULOP3.LUT UR38, UR38, 0x1, UR4, 0x78, !UPT ;  /* 0x0000000126261892 */ /* 0x000fe2000f8e7804 */
[----:B------:R-:W-:-:S02]  /*1c40*/  IMAD.IADD R7, R7, 0x1, R15 ;  /* 0x0000000107077824 */ /* 0x000fc400078e020f */
[----:B------:R-:W-:Y:S02]  /*1c50*/  IMAD.IADD R4, R12, 0x1, -R13 ;  /* 0x000000010c047824 */ /* 0x000fe400078e0a0d */
[----:B------:R-:W-:Y:S02]  /*1c60*/  IMAD.MOV.U32 R0, RZ, RZ, -0x1 ;  /* 0xffffffffff007424 */ /* 0x000fe400078e00ff */
[----:B------:R-:W-:Y:S05]  /*1c70*/  @P0 BRA `(.L_x_29) ;  /* 0x0000004000240947 */ /* 0x000fea0003800000 */
[----:B------:R-:W0:Y:S01]  /*1c80*/  LDC.64 R98, c[0x0][0x5c8] ;  /* 0x00017200ff627b82 */ /* 0x000e220000000a00 */
[----:B-----5:R-:W-:Y:S01]  /*1c90*/  FSETP.NEU.AND P0, PT, R88, RZ, PT ;  /* 0x000000ff5800720b */ /* 0x020fe20003f0d000 */
[----:B------:R-:W-:Y:S01]  /*1ca0*/  BSSY B0, `(.L_x_29) ;  /* 0x0000406000007945 */ /* 0x000fe20003800000 */
[----:B------:R-:W-:-:S04]  /*1cb0*/  ISETP.GT.AND P2, PT, R4, RZ, PT ;  /* 0x000000ff0400720c */ /* 0x000fc80003f44270 */
[----:B------:R-:W-:Y:S01]  /*1cc0*/  ISETP.GT.AND P1, PT, R3, RZ, P2 ;  /* 0x000000ff0300720c */ /* 0x000fe20001724270 */
[-C--:B0-----:R-:W-:Y:S02]  /*1cd0*/  IMAD R12, R11, R98.reuse, RZ ;  /* 0x000000620b0c7224 */ /* 0x081fe400078e02ff */
[----:B------:R-:W-:-:S04]  /*1ce0*/  IMAD.WIDE.U32 R92, R105, R98, R6 ;  /* 0x00000062695c7225 */ /* 0x000fc800078e0006 */
[----:B------:R-:W-:-:S04]  /*1cf0*/  IMAD R5, R105, R99, R12 ;  /* 0x0000006369057224 */ /* 0x000fc800078e020c */
[----:B------:R-:W-:Y:S01]  /*1d00*/  IMAD.IADD R91, R93, 0x1, R5 ;  /* 0x000000015d5b7824 */ /* 0x000fe200078e0205 */
[----:B------:R-:W-:Y:S06]  /*1d10*/  @!P0 BRA `(.L_x_30) ;  /* 0x0000002c00288947 */ /* 0x000fec0003800000 */
[----:B------:R-:W0:Y:S01]  /*1d20*/  LDC.64 R96, c[0x0][0x5b8] ;  /* 0x00016e00ff607b82 */ /* 0x000e220000000a00 */
[----:B------:R-:W-:-:S07]  /*1d30*/  ULDC.64 UR4, c[0x0][0x5c0] ;  /* 0x0001700000047ab9 */ /* 0x000fce0000000a00 */
[----:B------:R-:W1:Y:S08]  /*1d40*/  LDC.64 R100, c[0x0][0x5b0] ;  /* 0x00016c00ff647b82 */ /* 0x000e700000000a00 */
[----:B------:R-:W2:Y:S01]  /*1d50*/  LDC.64 R102, c[0x0][0x5a8] ;  /* 0x00016a00ff667b82 */ /* 0x000ea20000000a00 */
[-C--:B0-----:R-:W-:Y:S02]  /*1d60*/  IMAD R6, R21, R96.reuse, RZ ;  /* 0x0000006015067224 */ /* 0x081fe400078e02ff */
[----:B------:R-:W-:-:S04]  /*1d70*/  IMAD.WIDE.U32 R94, R89, R96, R8 ;  /* 0x00000060595e7225 */ /* 0x000fc800078e0008 */
[----:B------:R-:W-:Y:S02]  /*1d80*/  IMAD R93, R89, R97, R6 ;  /* 0x00000061595d7224 */ /* 0x000fe400078e0206 */
[-C--:B-1----:R-:W-:Y:S02]  /*1d90*/  IMAD R10, R11, R100.reuse, RZ ;  /* 0x000000640b0a7224 */ /* 0x082fe400078e02ff */
[----:B------:R-:W-:Y:S02]  /*1da0*/  IMAD.IADD R13, R95, 0x1, R93 ;  /* 0x000000015f0d7824 */ /* 0x000fe400078e025d */
[----:B------:R-:W-:Y:S02]  /*1db0*/  IMAD.MOV.U32 R12, RZ, RZ, R94 ;  /* 0x000000ffff0c7224 */ /* 0x000fe400078e005e */
[C---:B------:R-:W-:Y:S02]  /*1dc0*/  IMAD R97, R105.reuse, R101, R10 ;  /* 0x0000006569617224 */ /* 0x040fe400078e020a */
[----:B------:R-:W-:-:S04]  /*1dd0*/  IMAD.WIDE.U32 R6, R105, R100, R12 ;  /* 0x0000006469067225 */ /* 0x000fc800078e000c */
[----:B------:R-:W-:Y:S01]  /*1de0*/  IMAD.IADD R5, R7, 0x1, R97 ;  /* 0x0000000107057824 */ /* 0x000fe200078e0261 */
[----:B--2---:R-:W-:-:S04]  /*1df0*/  LEA R14, P0, R6, R102, 0x1 ;  /* 0x00000066060e7211 */ /* 0x004fc800078008ff */
[----:B------:R-:W-:-:S05]  /*1e00*/  LEA.HI.X R15, R6, R103, R5, 0x1, P0 ;  /* 0x00000067060f7211 */ /* 0x000fca00000f0c05 */
[----:B------:R0:W2:Y:S01]  /*1e10*/  @P1 LDG.E.LTC128B.U16 R5, desc[UR36][R14.64] ;  /* 0x000000240e051981 */ /* 0x0000a2000c1e1520 */
[----:B------:R-:W-:Y:S01]  /*1e20*/  LEA R10, P0, R92, UR4, 0x1 ;  /* 0x000000045c0a7c11 */ /* 0x000fe2000f8008ff */
[----:B------:R-:W-:Y:S01]  /*1e30*/  IMAD.WIDE.U32 R6, R105, R100, R8 ;  /* 0x0000006469067225 */ /* 0x000fe200078e0008 */
[----:B------:R-:W-:Y:S03]  /*1e40*/  BSSY B1, `(.L_x_31) ;  /* 0x0000012000017945 */ /* 0x000fe60003800000 */
[----:B------:R-:W-:Y:S02]  /*1e50*/  IMAD.IADD R7, R97, 0x1, R7 ;  /* 0x0000000161077824 */ /* 0x000fe400078e0207 */
[----:B------:R-:W-:Y:S01]  /*1e60*/  IMAD.WIDE.U32 R20, R89, R96, R6 ;  /* 0x0000006059147225 */ /* 0x000fe200078e0006 */
[----:B0-----:R-:W-:-:S03]  /*1e70*/  SHF.L.U64.HI R15, R100, 0x3, R101 ;  /* 0x00000003640f7819 */ /* 0x001fc60000010265 */
[----:B------:R-:W-:Y:S01]  /*1e80*/  IMAD.IADD R7, R93, 0x1, R21 ;  /* 0x000000015d077824 */ /* 0x000fe200078e0215 */
[----:B------:R-:W-:Y:S01]  /*1e90*/  LEA R6, P4, R20, R102, 0x1 ;  /* 0x0000006614067211 */ /* 0x000fe200078808ff */
[----:B------:R-:W-:-:S03]  /*1ea0*/  IMAD.SHL.U32 R14, R100, 0x8, RZ ;  /* 0x00000008640e7824 */ /* 0x000fc600078e00ff */
[----:B------:R-:W-:Y:S01]  /*1eb0*/  LEA.HI.X R7, R20, R103, R7, 0x1, P4 ;  /* 0x0000006714077211 */ /* 0x000fe200020f0c07 */
[----:B--2---:R-:W-:-:S04]  /*1ec0*/  IMAD.U32 R11, R5, 0x10000, RZ ;  /* 0x00010000050b7824 */ /* 0x004fc800078e00ff */
[----:B------:R-:W-:-:S04]  /*1ed0*/  FMUL R11, R11, R88 ;  /* 0x000000580b0b7220 */ /* 0x000fc80000400000 */
[----:B------:R-:W-:Y:S01]  /*1ee0*/  FFMA R24, R24, R23, R11 ;  /* 0x0000001718187223 */ /* 0x000fe2000000000b */
[----:B------:R-:W-:Y:S02]  /*1ef0*/  LEA.HI.X R11, R92, UR5, R91, 0x1, P0 ;  /* 0x000000055c0b7c11 */ /* 0x000fe400080f0c5b */
[----:B------:R-:W-:Y:S02]  /*1f00*/  ISETP.GT.AND P0, PT, R4, 0x1, PT ;  /* 0x000000010400780c */ /* 0x000fe40003f04270 */
[----:B------:R-:W-:Y:S02]  /*1f10*/  F2FP.BF16.F32.PACK_AB R24, RZ, R24 ;  /* 0x00000018ff18723e */ /* 0x000fe400000010ff */
[----:B------:R-:W-:-:S03]  /*1f20*/  ISETP.GT.AND P3, PT, R3, RZ, P0 ;  /* 0x000000ff0300720c */ /* 0x000fc60000764270 */
[----:B------:R0:W-:Y:S10]  /*1f30*/  @P1 STG.E.U16 desc[UR36][R10.64], R24 ;  /* 0x000000180a001986 */ /* 0x0001f4000c101524 */
[----:B------:R-:W-:Y:S05]  /*1f40*/  @!P3 BRA `(.L_x_32) ;  /* 0x000000000004b947 */ /* 0x000fea0003800000 */
[----:B------:R1:W5:Y:S02]  /*1f50*/  LDG.E.LTC128B.U16 R5, desc[UR36][R6.64+0x2] ;  /* 0x0000022406057981 */ /* 0x000364000c1e1520 */
.L_x_32:
[----:B------:R-:W-:Y:S05]  /*1f60*/  BSYNC B1 ;  /* 0x0000000000017941 */ /* 0x000fea0003800000 */
.L_x_31:
[----:B-----5:R-:W-:Y:S01]  /*1f70*/  IMAD.U32 R91, R5, 0x10000, RZ ;  /* 0x00010000055b7824 */ /* 0x020fe200078e00ff */
[----:B------:R-:W-:Y:S01]  /*1f80*/  ISETP.GT.AND P2, PT, R3, 0x8, P2 ;  /* 0x000000080300780c */ /* 0x000fe20001744270 */
[----:B------:R-:W-:Y:S01]  /*1f90*/  IMAD.WIDE.U32 R20, R105, R100, R14 ;  /* 0x0000006469147225 */ /* 0x000fe200078e000e */
[----:B0-----:R-:W-:-:S03]  /*1fa0*/  PRMT R24, R5, 0x7610, R24 ;  /* 0x0000761005187816 */ /* 0x001fc60000000018 */
[----:B------:R-:W-:Y:S01]  /*1fb0*/  FMUL R12, R91, R88 ;  /* 0x000000585b0c7220 */ /* 0x000fe20000400000 */
[----:B------:R-:W-:Y:S01]  /*1fc0*/  IMAD.IADD R97, R97, 0x1, R21 ;  /* 0x0000000161617824 */ /* 0x000fe200078e0215 */
[----:B------:R-:W-:Y:S02]  /*1fd0*/  IADD3 R94, P1, R94, R20, RZ ;  /* 0x000000145e5e7210 */ /* 0x000fe40007f3e0ff */
[----:B------:R-:W-:-:S03]  /*1fe0*/  FFMA R12, R25, R23, R12 ;  /* 0x00000017190c7223 */ /* 0x000fc6000000000c */
[----:B------:R-:W-:Y:S02]  /*1ff0*/  IMAD.X R13, R97, 0x1, R13, P1 ;  /* 0x00000001610d7824 */ /* 0x000fe400008e060d */
[----:B------:R-:W-:Y:S02]  /*2000*/  F2FP.BF16.F32.PACK_AB R12, RZ, R12 ;  /* 0x0000000cff0c723e */ /* 0x000fe400000010ff */
[----:B------:R-:W-:Y:S02]  /*2010*/  LEA R14, P1, R94, R102, 0x1 ;  /* 0x000000665e0e7211 */ /* 0x000fe400078208ff */
[----:B------:R-:W-:Y:S02]  /*2020*/  PRMT R21, R12, 0x7610, R21 ;  /* 0x000076100c157816 */ /* 0x000fe40000000015 */
[----:B------:R-:W-:-:S03]  /*2030*/  LEA.HI.X R15, R94, R103, R13, 0x1, P1 ;  /* 0x000000675e0f7211 */ /* 0x000fc600008f0c0d */
[----:B------:R0:W-:Y:S04]  /*2040*/  @P3 STG.E.U16 desc[UR36][R10.64+0x2], R21 ;  /* 0x000002150a003986 */ /* 0x0001e8000c101524 */
[----:B------:R-:W2:Y:S01]  /*2050*/  @P2 LDG.E.LTC128B.U16 R24, desc[UR36][R14.64] ;  /* 0x000000240e182981 */ /* 0x000ea2000c1e1520 */
[----:B------:R-:W-:Y:S01]  /*2060*/  IADD3 R20, P1, R8, R20, RZ ;  /* 0x0000001408147210 */ /* 0x000fe20007f3e0ff */
[----:B------:R-:W-:Y:S01]  /*2070*/  BSSY B1, `(.L_x_33) ;  /* 0x0000011000017945 */ /* 0x000fe20003800000 */
[C---:B------:R-:W-:Y:S02]  /*2080*/  SHF.L.U64.HI R13, R98.reuse, 0x4, R99 ;  /* 0x00000004620d7819 */ /* 0x040fe40000010263 */
[----:B------:R-:W-:Y:S01]  /*2090*/  ISETP.GT.AND P0, PT, R3, 0x8, P0 ;  /* 0x000000080300780c */ /* 0x000fe20000704270 */
[----:B0-----:R-:W-:Y:S01]  /*20a0*/  IMAD.X R21, R9, 0x1, R97, P1 ;  /* 0x0000000109157824 */ /* 0x001fe200008e0661 */
[----:B------:R-:W-:Y:S01]  /*20b0*/  LEA R12, P1, R98, R10, 0x4 ;  /* 0x0000000a620c7211 */ /* 0x000fe200078220ff */
[----:B------:R-:W-:-:S04]  /*20c0*/  IMAD.WIDE.U32 R20, R89, R96, R20 ;  /* 0x0000006059147225 */ /* 0x000fc800078e0014 */
[----:B------:R-:W-:Y:S01]  /*20d0*/  IMAD.X R13, R13, 0x1, R11, P1 ;  /* 0x000000010d0d7824 */ /* 0x000fe200008e060b */
[----:B------:R-:W-:Y:S01]  /*20e0*/  LEA R8, P3, R20, R102, 0x1 ;  /* 0x0000006614087211 */ /* 0x000fe200078608ff */
[----:B------:R-:W-:-:S05]  /*20f0*/  IMAD.IADD R9, R93, 0x1, R21 ;  /* 0x000000015d097824 */ /* 0x000fca00078e0215 */
[----:B------:R-:W-:Y:S01]  /*2100*/  LEA.HI.X R9, R20, R103, R9, 0x1, P3 ;  /* 0x0000006714097211 */ /* 0x000fe200018f0c09 */
[----:B--2---:R-:W-:-:S04]  /*2110*/  IMAD.U32 R5, R24, 0x10000, RZ ;  /* 0x0001000018057824 */ /* 0x004fc800078e00ff */
[----:B------:R-:W-:-:S04]  /*2120*/  FMUL R5, R5, R88 ;  /* 0x0000005805057220 */ /* 0x000fc80000400000 */
[----:B------:R-:W-:-:S05]  /*2130*/  FFMA R5, R26, R23, R5 ;  /* 0x000000171a057223 */ /* 0x000fca0000000005 */
[----:B------:R-:W-:-:S05]  /*2140*/  F2FP.BF16.F32.PACK_AB R5, RZ, R5 ;  /* 0x00000005ff05723e */ /* 0x000fca00000010ff */
[----:B------:R0:W-:Y:S01]  /*2150*/  @P2 STG.E.U16 desc[UR36][R12.64], R5 ;  /* 0x000000050c002986 */ /* 0x0001e2000c101524 */
[----:B------:R-:W-:Y:S05]  /*2160*/  @!P0 BRA `(.L_x_34) ;  /* 0x0000000000048947 */ /* 0x000fea0003800000 */
[----:B------:R2:W5:Y:S02]  /*2170*/  LDG.E.LTC128B.U16 R24, desc[UR36][R8.64+0x2] ;  /* 0x0000022408187981 */ /* 0x000564000c1e1520 */
.L_x_34:
[----:B------:R-:W-:Y:S05]  /*2180*/  BSYNC B1 ;  /* 0x0000000000017941 */ /* 0x000fea0003800000 */
.L_x_33:
[----:B0----5:R-:W-:Y:S01]  /*2190*/  IMAD.U32 R5, R24, 0x10000, RZ ;  /* 0x0001000018057824 */ /* 0x021fe200078e00ff */
[----:B------:R-:W-:Y:S01]  /*21a0*/  ISETP.GT.AND P1, PT, R4, 0x8, PT ;  /* 0x000000080400780c */ /* 0x000fe20003f24270 */
[----:B------:R-:W-:Y:S02]  /*21b0*/  BSSY B1, `(.L_x_35) ;  /* 0x0000008000017945 */ /* 0x000fe40003800000 */
[----:B------:R-:W-:Y:S01]  /*21c0*/  FMUL R14, R5, R88 ;  /* 0x00000058050e7220 */ /* 0x000fe20000400000 */
[----:B------:R-:W-:-:S03]  /*21d0*/  ISETP.GT.AND P2, PT, R3, RZ, P1 ;  /* 0x000000ff0300720c */ /* 0x000fc60000f44270 */
[----:B------:R-:W-:-:S05]  /*21e0*/  FFMA R14, R27, R23, R14 ;  /* 0x000000171b0e7223 */ /* 0x000fca000000000e */
[----:B------:R-:W-:-:S05]  /*21f0*/  F2FP.BF16.F32.PACK_AB R14, RZ, R14 ;  /* 0x0000000eff0e723e */ /* 0x000fca00000010ff */
[----:B------:R0:W-:Y:S01]  /*2200*/  @P0 STG.E.U16 desc[UR36][R12.64+0x2], R14 ;  /* 0x0000020e0c000986 */ /* 0x0001e2000c101524 */
[----:B------:R-:W-:Y:S05]  /*2210*/  @!P2 BRA `(.L_x_36) ;  /* 0x000000000004a947 */ /* 0x000fea0003800000 */
[----:B------:R3:W5:Y:S02]  /*2220*/  LDG.E.LTC128B.U16 R24, desc[UR36][R6.64+0x10] ;  /* 0x0000102406187981 */ /* 0x000764000c1e1520 */
.L_x_36:
[----:B------:R-:W-:Y:S05]  /*2230*/  BSYNC B1 ;  /* 0x0000000000017941 */ /* 0x000fea0003800000 */
.L_x_35:
[----:B-----5:R-:W-:Y:S01]  /*2240*/  IMAD.U32 R5, R24, 0x10000, RZ ;  /* 0x0001000018057824 */ /* 0x020fe200078e00ff */
        /* <DEDUP_REMOVED lines=9> */
.L_x_38:
[----:B------:R-:W-:Y:S05]  /*22e0*/  BSYNC B1 ;  /* 0x0000000000017941 */ /* 0x000fea0003800000 */
.L_x_37:
[----:B----45:R-:W-:Y:S01]  /*22f0*/  IMAD.U32 R5, R24, 0x10000, RZ ;  /* 0x0001000018057824 */ /* 0x030fe200078e00ff */
[----:B------:R-:W-:Y:S01]  /*2300*/  ISETP.GT.AND P1, PT, R3, 0x8, P1 ;  /* 0x000000080300780c */ /* 0x000fe20000f24270 */
[----:B------:R-:W-:Y:S02]  /*2310*/  BSSY B1, `(.L_x_39) ;  /* 0x0000007000017945 */ /* 0x000fe40003800000 */
[----:B0-----:R-:W-:-:S04]  /*2320*/  FMUL R14, R5, R88 ;  /* 0x00000058050e7220 */ /* 0x001fc80000400000 */
[----:B------:R-:W-:-:S05]  /*2330*/  FFMA R14, R29, R23, R14 ;  /* 0x000000171d0e7223 */ /* 0x000fca000000000e */
[----:B------:R-:W-:-:S05]  /*2340*/  F2FP.BF16.F32.PACK_AB R14, RZ, R14 ;  /* 0x0000000eff0e723e */ /* 0x000fca00000010ff */
[----:B------:R0:W-:Y:S01]  /*2350*/  @P3 STG.E.U16 desc[UR36][R10.64+0x12], R14 ;  /* 0x0000120e0a003986 */ /* 0x0001e2000c101524 */
[----:B------:R-:W-:Y:S05]  /*2360*/  @!P1 BRA `(.L_x_40) ;  /* 0x0000000000049947 */ /* 0x000fea0003800000 */
[----:B------:R4:W5:Y:S02]  /*2370*/  LDG.E.LTC128B.U16 R24, desc[UR36][R8.64+0x10] ;  /* 0x0000102408187981 */ /* 0x000964000c1e1520 */
.L_x_40:
[----:B------:R-:W-:Y:S05]  /*2380*/  BSYNC B1 ;  /* 0x0000000000017941 */ /* 0x000fea0003800000 */
.L_x_39:
[----:B-----5:R-:W-:Y:S01]  /*2390*/  IMAD.U32 R5, R24, 0x10000, RZ ;  /* 0x0001000018057824 */ /* 0x020fe200078e00ff */
[----:B------:R-:W-:Y:S01]  /*23a0*/  ISETP.GT.AND P0, PT, R3, 0x8, P0 ;  /* 0x000000080300780c */ /* 0x000fe20000704270 */
[----:B------:R-:W-:Y:S02]  /*23b0*/  BSSY B1, `(.L_x_41) ;  /* 0x0000007000017945 */ /* 0x000fe40003800000 */
[----:B------:R-:W-:-:S04]  /*23c0*/  FMUL R5, R5, R88 ;  /* 0x0000005805057220 */ /* 0x000fc80000400000 */
[----:B------:R-:W-:-:S05]  /*23d0*/  FFMA R5, R30, R23, R5 ;  /* 0x000000171e057223 */ /* 0x000fca0000000005 */
[----:B------:R-:W-:-:S05]  /*23e0*/  F2FP.BF16.F32.PACK_AB R5, RZ, R5 ;  /* 0x00000005ff05723e */ /* 0x000fca00000010ff */
[----:B------:R0:W-:Y:S01]  /*23f0*/  @P1 STG.E.U16 desc[UR36][R12.64+0x10], R5 ;  /* 0x000010050c001986 */ /* 0x0001e2000c101524 */
[----:B------:R-:W-:Y:S05]  /*2400*/  @!P0 BRA `(.L_x_42) ;  /* 0x0000000000048947 */ /* 0x000fea0003800000 */
[----:B------:R0:W5:Y:S02]  /*2410*/  LDG.E.LTC128B.U16 R24, desc[UR36][R8.64+0x12] ;  /* 0x0000122408187981 */ /* 0x000164000c1e1520 */
.L_x_42:
[----:B------:R-:W-:Y:S05]  /*2420*/  BSYNC B1 ;  /* 0x0000000000017941 */ /* 0x000fea0003800000 */
.L_x_41:
        /* <DEDUP_REMOVED lines=10> */
.L_x_44:
[----:B------:R-:W-:Y:S05]  /*24d0*/  BSYNC B1 ;  /* 0x0000000000017941 */ /* 0x000fea0003800000 */
.L_x_43:
        /* <DEDUP_REMOVED lines=10> */
.L_x_46:
[----:B------:R-:W-:Y:S05]  /*2580*/  BSYNC B1 ;  /* 0x0000000000017941 */ /* 0x000fea0003800000 */
.L_x_45:
[----:B0----5:R-:W-:Y:S01]  /*2590*/  IMAD.U32 R5, R24, 0x10000, RZ ;  /* 0x0001000018057824 */ /* 0x021fe200078e00ff */
        /* <DEDUP_REMOVED lines=8> */
.L_x_48:
[----:B------:R-:W-:Y:S05]  /*2620*/  BSYNC B1 ;  /* 0x0000000000017941 */ /* 0x000fea0003800000 */
.L_x_47:
        /* <DEDUP_REMOVED lines=9> */
.L_x_50:
[----:B------:R-:W-:Y:S05]  /*26c0*/  BSYNC B1 ;  /* 0x0000000000017941 */ /* 0x000fea0003800000 */
.L_x_49:
        /* <DEDUP_REMOVED lines=10> */
.L_x_52:
[----:B------:R-:W-:Y:S05]  /*2770*/  BSYNC B1 ;  /* 0x0000000000017941 */ /* 0x000fea0003800000 */
.L_x_51:
        /* <DEDUP_REMOVED lines=10> */
.L_x_54:
[----:B------:R-:W-:Y:S05]  /*2820*/  BSYNC B1 ;  /* 0x0000000000017941 */ /* 0x000fea0003800000 */
.L_x_53:
        /* <DEDUP_REMOVED lines=9> */
.L_x_56:
[----:B------:R-:W-:Y:S05]  /*28c0*/  BSYNC B1 ;  /* 0x0000000000017941 */ /* 0x000fea0003800000 */
.L_x_55:
        /* <DEDUP_REMOVED lines=9> */
.L_x_58:
[----:B------:R-:W-:Y:S05]  /*2960*/  BSYNC B1 ;  /* 0x0000000000017941 */ /* 0x000fea0003800000 */
.L_x_57:
        /* <DEDUP_REMOVED lines=10> */
.L_x_60:
[----:B------:R-:W-:Y:S05]  /*2a10*/  BSYNC B1 ;  /* 0x0000000000017941 */ /* 0x000fea0003800000 */
.L_x_59:
        /* <DEDUP_REMOVED lines=10> */
.L_x_62:
[----:B------:R-:W-:Y:S05]  /*2ac0*/  BSYNC B1 ;  /* 0x0000000000017941 */ /* 0x000fea0003800000 */
.L_x_61:
        /* <DEDUP_REMOVED lines=9> */
.L_x_64:
[----:B------:R-:W-:Y:S05]  /*2b60*/  BSYNC B1 ;  /* 0x0000000000017941 */ /* 0x000fea0003800000 */
.L_x_63:
        /* <DEDUP_REMOVED lines=9> */
.L_x_66:
[----:B------:R-:W-:Y:S05]  /*2c00*/  BSYNC B1 ;  /* 0x0000000000017941 */ /* 0x000fea0003800000 */
.L_x_65:
        /* <DEDUP_REMOVED lines=10> */
.L_x_68:
[----:B------:R-:W-:Y:S05]  /*2cb0*/  BSYNC B1 ;  /* 0x0000000000017941 */ /* 0x000fea0003800000 */
.L_x_67:
        /* <DEDUP_REMOVED lines=10> */
.L_x_70:
[----:B------:R-:W-:Y:S05]  /*2d60*/  BSYNC B1 ;  /* 0x0000000000017941 */ /* 0x000fea0003800000 */
.L_x_69:
        /* <DEDUP_REMOVED lines=9> */
.L_x_72:
[----:B------:R-:W-:Y:S05]  /*2e00*/  BSYNC B1 ;  /* 0x0000000000017941 */ /* 0x000fea0003800000 */
.L_x_71:
        /* <DEDUP_REMOVED lines=9> */
.L_x_74:
[----:B------:R-:W-:Y:S05]  /*2ea0*/  BSYNC B1 ;  /* 0x0000000000017941 */ /* 0x000fea0003800000 */
.L_x_73:
        /* <DEDUP_REMOVED lines=10> */
.L_x_76:
[----:B------:R-:W-:Y:S05]  /*2f50*/  BSYNC B1 ;  /* 0x0000000000017941 */ /* 0x000fea0003800000 */
.L_x_75:
        /* <DEDUP_REMOVED lines=10> */
.L_x_78:
[----:B------:R-:W-:Y:S05]  /*3000*/  BSYNC B1 ;  /* 0x0000000000017941 */ /* 0x000fea0003800000 */
.L_x_77:
        /* <DEDUP_REMOVED lines=9> */
.L_x_80:
[----:B------:R-:W-:Y:S05]  /*30a0*/  BSYNC B1 ;  /* 0x0000000000017941 */ /* 0x000fea0003800000 */
.L_x_79:
        /* <DEDUP_REMOVED lines=9> */
.L_x_82:
[----:B------:R-:W-:Y:S05]  /*3140*/  BSYNC B1 ;  /* 0x0000000000017941 */ /* 0x000fea0003800000 */
.L_x_81:
        /* <DEDUP_REMOVED lines=10> */
.L_x_84:
[----:B------:R-:W-:Y:S05]  /*31f0*/  BSYNC B1 ;  /* 0x0000000000017941 */ /* 0x000fea0003800000 */
.L_x_83:
        /* <DEDUP_REMOVED lines=10> */
.L_x_86:
[----:B------:R-:W-:Y:S05]  /*32a0*/  BSYNC B1 ;  /* 0x0000000000017941 */ /* 0x000fea0003800000 */
.L_x_85:
        /* <DEDUP_REMOVED lines=9> */
.L_x_88:
[----:B------:R-:W-:Y:S05]  /*3340*/  BSYNC B1 ;  /* 0x0000000000017941 */ /* 0x000fea0003800000 */
.L_x_87:
        /* <DEDUP_REMOVED lines=9> */
.L_x_90:
[----:B------:R-:W-:Y:S05]  /*33e0*/  BSYNC B1 ;  /* 0x0000000000017941 */ /* 0x000fea0003800000 */
.L_x_89:
        /* <DEDUP_REMOVED lines=10> */
.L_x_92:
[----:B------:R-:W-:Y:S05]  /*3490*/  BSYNC B1 ;  /* 0x0000000000017941 */ /* 0x000fea0003800000 */
.L_x_91:
        /* <DEDUP_REMOVED lines=10> */
.L_x_94:
[----:B------:R-:W-:Y:S05]  /*3540*/  BSYNC B1 ;  /* 0x0000000000017941 */ /* 0x000fea0003800000 */
.L_x_93:
        /* <DEDUP_REMOVED lines=9> */
.L_x_96:
[----:B------:R-:W-:Y:S05]  /*35e0*/  BSYNC B1 ;  /* 0x0000000000017941 */ /* 0x000fea0003800000 */
.L_x_95:
        /* <DEDUP_REMOVED lines=9> */
.L_x_98:
[----:B------:R-:W-:Y:S05]  /*3680*/  BSYNC B1 ;  /* 0x0000000000017941 */ /* 0x000fea0003800000 */
.L_x_97:
        /* <DEDUP_REMOVED lines=10> */
.L_x_100:
[----:B------:R-:W-:Y:S05]  /*3730*/  BSYNC B1 ;  /* 0x0000000000017941 */ /* 0x000fea0003800000 */
.L_x_99:
        /* <DEDUP_REMOVED lines=10> */
.L_x_102:
[----:B------:R-:W-:Y:S05]  /*37e0*/  BSYNC B1 ;  /* 0x0000000000017941 */ /* 0x000fea0003800000 */
.L_x_101:
        /* <DEDUP_REMOVED lines=9> */
.L_x_104:
[----:B------:R-:W-:Y:S05]  /*3880*/  BSYNC B1 ;  /* 0x0000000000017941 */ /* 0x000fea0003800000 */
.L_x_103:
        /* <DEDUP_REMOVED lines=9> */
.L_x_106:
[----:B------:R-:W-:Y:S05]  /*3920*/  BSYNC B1 ;  /* 0x0000000000017941 */ /* 0x000fea0003800000 */
.L_x_105:
        /* <DEDUP_REMOVED lines=10> */
.L_x_108:
[----:B------:R-:W-:Y:S05]  /*39d0*/  BSYNC B1 ;  /* 0x0000000000017941 */ /* 0x000fea0003800000 */
.L_x_107:
        /* <DEDUP_REMOVED lines=10> */
.L_x_110:
[----:B------:R-:W-:Y:S05]  /*3a80*/  BSYNC B1 ;  /* 0x0000000000017941 */ /* 0x000fea0003800000 */
.L_x_109:
        /* <DEDUP_REMOVED lines=9> */
.L_x_112:
[----:B------:R-:W-:Y:S05]  /*3b20*/  BSYNC B1 ;  /* 0x0000000000017941 */ /* 0x000fea0003800000 */
.L_x_111:
        /* <DEDUP_REMOVED lines=9> */
.L_x_114:
[----:B------:R-:W-:Y:S05]  /*3bc0*/  BSYNC B1 ;  /* 0x0000000000017941 */ /* 0x000fea0003800000 */
.L_x_113:
        /* <DEDUP_REMOVED lines=10> */
.L_x_116:
[----:B------:R-:W-:Y:S05]  /*3c70*/  BSYNC B1 ;  /* 0x0000000000017941 */ /* 0x000fea0003800000 */
.L_x_115:
        /* <DEDUP_REMOVED lines=10> */
.L_x_118:
[----:B------:R-:W-:Y:S05]  /*3d20*/  BSYNC B1 ;  /* 0x0000000000017941 */ /* 0x000fea0003800000 */
.L_x_117:
        /* <DEDUP_REMOVED lines=9> */
.L_x_120:
[----:B------:R-:W-:Y:S05]  /*3dc0*/  BSYNC B1 ;  /* 0x0000000000017941 */ /* 0x000fea0003800000 */
.L_x_119:
        /* <DEDUP_REMOVED lines=9> */
.L_x_122:
[----:B------:R-:W-:Y:S05]  /*3e60*/  BSYNC B1 ;  /* 0x0000000000017941 */ /* 0x000fea0003800000 */
.L_x_121:
        /* <DEDUP_REMOVED lines=10> */
.L_x_124:
[----:B------:R-:W-:Y:S05]  /*3f10*/  BSYNC B1 ;  /* 0x0000000000017941 */ /* 0x000fea0003800000 */
.L_x_123:
        /* <DEDUP_REMOVED lines=10> */
.L_x_126:
[----:B------:R-:W-:Y:S05]  /*3fc0*/  BSYNC B1 ;  /* 0x0000000000017941 */ /* 0x000fea0003800000 */
.L_x_125:
        /* <DEDUP_REMOVED lines=9> */
.L_x_128:
[----:B------:R-:W-:Y:S05]  /*4060*/  BSYNC B1 ;  /* 0x0000000000017941 */ /* 0x000fea0003800000 */
.L_x_127:
        /* <DEDUP_REMOVED lines=9> */
.L_x_130:
[----:B------:R-:W-:Y:S05]  /*4100*/  BSYNC B1 ;  /* 0x0000000000017941 */ /* 0x000fea0003800000 */
.L_x_129:
        /* <DEDUP_REMOVED lines=10> */
.L_x_132:
[----:B------:R-:W-:Y:S05]  /*41b0*/  BSYNC B1 ;  /* 0x0000000000017941 */ /* 0x000fea0003800000 */
.L_x_131:
        /* <DEDUP_REMOVED lines=10> */
.L_x_134:
[----:B------:R-:W-:Y:S05]  /*4260*/  BSYNC B1 ;  /* 0x0000000000017941 */ /* 0x000fea0003800000 */
.L_x_133:
        /* <DEDUP_REMOVED lines=9> */
.L_x_136:
[----:B------:R-:W-:Y:S05]  /*4300*/  BSYNC B1 ;  /* 0x0000000000017941 */ /* 0x000fea0003800000 */
.L_x_135:
        /* <DEDUP_REMOVED lines=9> */
.L_x_138:
[----:B------:R-:W-:Y:S05]  /*43a0*/  BSYNC B1 ;  /* 0x0000000000017941 */ /* 0x000fea0003800000 */
.L_x_137:
        /* <DEDUP_REMOVED lines=10> */
.L_x_140:
[----:B------:R-:W-:Y:S05]  /*4450*/  BSYNC B1 ;  /* 0x0000000000017941 */ /* 0x000fea0003800000 */
.L_x_139:
        /* <DEDUP_REMOVED lines=10> */
.L_x_142:
[----:B------:R-:W-:Y:S05]  /*4500*/  BSYNC B1 ;  /* 0x0000000000017941 */ /* 0x000fea0003800000 */
.L_x_141:
        /* <DEDUP_REMOVED lines=9> */
.L_x_144:
[----:B------:R-:W-:Y:S05]  /*45a0*/  BSYNC B1 ;  /* 0x0000000000017941 */ /* 0x000fea0003800000 */
.L_x_143:
        /* <DEDUP_REMOVED lines=9> */
.L_x_146:
[----:B------:R-:W-:Y:S05]  /*4640*/  BSYNC B1 ;  /* 0x0000000000017941 */ /* 0x000fea0003800000 */
.L_x_145:
        /* <DEDUP_REMOVED lines=10> */
.L_x_148:
[----:B------:R-:W-:Y:S05]  /*46f0*/  BSYNC B1 ;  /* 0x0000000000017941 */ /* 0x000fea0003800000 */
.L_x_147:
[----:B-----5:R-:W-:Y:S01]  /*4700*/  IMAD.U32 R5, R24, 0x10000, RZ ;  /* 0x0001000018057824 */ /* 0x020fe200078e00ff */
[----:B------:R-:W-:Y:S01]  /*4710*/  ISETP.GT.AND P0, PT, R4, 0x79, PT ;  /* 0x000000790400780c */ /* 0x000fe20003f04270 */
[----:B------:R-:W-:Y:S01]  /*4720*/  @P2 IMAD.MOV.U32 R4, RZ, RZ, R10 ;  /* 0x000000ffff042224 */ /* 0x000fe200078e000a */
[----:B------:R-:W-:Y:S01]  /*4730*/  BSSY B1, `(.L_x_149) ;  /* 0x000000a000017945 */ /* 0x000fe20003800000 */
[----:B------:R-:W-:Y:S01]  /*4740*/  FMUL R5, R5, R88 ;  /* 0x0000005805057220 */ /* 0x000fe20000400000 */
[----:B------:R-:W-:-:S03]  /*4750*/  ISETP.GT.AND P3, PT, R3, RZ, P0 ;  /* 0x000000ff0300720c */ /* 0x000fc60000764270 */
[----:B------:R-:W-:-:S05]  /*4760*/  FFMA R5, R84, R23, R5 ;  /* 0x0000001754057223 */ /* 0x000fca0000000005 */
[----:B------:R-:W-:-:S04]  /*4770*/  F2FP.BF16.F32.PACK_AB R5, RZ, R5 ;  /* 0x00000005ff05723e */ /* 0x000fc800000010ff */
[----:B0-----:R-:W-:Y:S01]  /*4780*/  PRMT R14, R5, 0x7610, R14 ;  /* 0x00007610050e7816 */ /* 0x001fe2000000000e */
[----:B------:R-:W-:-:S05]  /*4790*/  @P2 IMAD.MOV.U32 R5, RZ, RZ, R11 ;  /* 0x000000ffff052224 */ /* 0x000fca00078e000b */
[----:B------:R0:W-:Y:S01]  /*47a0*/  @P2 STG.E.U16 desc[UR36][R4.64+0xf0], R14 ;  /* 0x0000f00e04002986 */ /* 0x0001e2000c101524 */
[----:B------:R-:W-:Y:S05]  /*47b0*/  @!P3 BRA `(.L_x_150) ;  /* 0x000000000004b947 */ /* 0x000fea0003800000 */
[----:B------:R0:W5:Y:S02]  /*47c0*/  LDG.E.LTC128B.U16 R24, desc[UR36][R6.64+0xf2] ;  /* 0x0000f22406187981 */ /* 0x000164000c1e1520 */
.L_x_150:
[----:B------:R-:W-:Y:S05]  /*47d0*/  BSYNC B1 ;  /* 0x0000000000017941 */ /* 0x000fea0003800000 */
.L_x_149:
        /* <DEDUP_REMOVED lines=9> */
.L_x_152:
[----:B------:R-:W-:Y:S05]  /*4870*/  BSYNC B1 ;  /* 0x0000000000017941 */ /* 0x000fea0003800000 */
.L_x_151:
[----:B-----5:R-:W-:Y:S01]  /*4880*/  IMAD.U32 R5, R24, 0x10000, RZ ;  /* 0x0001000018057824 */ /* 0x020fe200078e00ff */
[----:B------:R-:W-:Y:S01]  /*4890*/  ISETP.GT.AND P0, PT, R3, 0x8, P0 ;  /* 0x000000080300780c */ /* 0x000fe20000704270 */
[----:B0-----:R-:W-:Y:S01]  /*48a0*/  @P1 IMAD.MOV.U32 R4, RZ, RZ, R12 ;  /* 0x000000ffff041224 */ /* 0x001fe200078e000c */
[----:B------:R-:W-:Y:S01]  /*48b0*/  BSSY B1, `(.L_x_153) ;  /* 0x0000009000017945 */ /* 0x000fe20003800000 */
[----:B------:R-:W-:-:S04]  /*48c0*/  FMUL R5, R5, R88 ;  /* 0x0000005805057220 */ /* 0x000fc80000400000 */
[----:B------:R-:W-:-:S05]  /*48d0*/  FFMA R5, R86, R23, R5 ;  /* 0x0000001756057223 */ /* 0x000fca0000000005 */
[----:B------:R-:W-:-:S04]  /*48e0*/  F2FP.BF16.F32.PACK_AB R5, RZ, R5 ;  /* 0x00000005ff05723e */ /* 0x000fc800000010ff */
[----:B-1-3--:R-:W-:Y:S01]  /*48f0*/  PRMT R6, R5, 0x7610, R6 ;  /* 0x0000761005067816 */ /* 0x00afe20000000006 */
[----:B------:R-:W-:-:S05]  /*4900*/  @P1 IMAD.MOV.U32 R5, RZ, RZ, R13 ;  /* 0x000000ffff051224 */ /* 0x000fca00078e000d */
[----:B------:R0:W-:Y:S01]  /*4910*/  @P1 STG.E.U16 desc[UR36][R4.64+0xf0], R6 ;  /* 0x0000f00604001986 */ /* 0x0001e2000c101524 */
[----:B------:R-:W-:Y:S05]  /*4920*/  @!P0 BRA `(.L_x_154) ;  /* 0x0000000000048947 */ /* 0x000fea0003800000 */
[----:B------:R1:W5:Y:S02]  /*4930*/  LDG.E.LTC128B.U16 R24, desc[UR36][R8.64+0xf2] ;  /* 0x0000f22408187981 */ /* 0x000364000c1e1520 */
.L_x_154:
[----:B------:R-:W-:Y:S05]  /*4940*/  BSYNC B1 ;  /* 0x0000000000017941 */ /* 0x000fea0003800000 */
.L_x_153:
[----:B------:R-:W-:Y:S05]  /*4950*/  @!P0 BRA `(.L_x_155) ;  /* 0x0000001000e88947 */ /* 0x000fea0003800000 */
[----:B-----5:R-:W-:-:S04]  /*4960*/  IMAD.U32 R3, R24, 0x10000, RZ ;  /* 0x0001000018037824 */ /* 0x020fc800078e00ff */
[----:B0-----:R-:W-:-:S04]  /*4970*/  FMUL R4, R3, R88 ;  /* 0x0000005803047220 */ /* 0x001fc80000400000 */
[----:B------:R-:W-:-:S05]  /*4980*/  FFMA R4, R87, R23, R4 ;  /* 0x0000001757047223 */ /* 0x000fca0000000004 */
[----:B------:R-:W-:-:S05]  /*4990*/  F2FP.BF16.F32.PACK_AB R4, RZ, R4 ;  /* 0x00000004ff04723e */ /* 0x000fca00000010ff */
[----:B------:R3:W-:Y:S01]  /*49a0*/  STG.E.U16 desc[UR36][R12.64+0xf2], R4 ;  /* 0x0000f2040c007986 */ /* 0x0007e2000c101524 */
[----:B------:R-:W-:Y:S05]  /*49b0*/  BRA `(.L_x_155) ;  /* 0x0000001000d07947 */ /* 0x000fea0003800000 */
.L_x_30:
[----:B------:R-:W-:Y:S01]  /*49c0*/  ISETP.GT.AND P0, PT, R4, 0x1, PT ;  /* 0x000000010400780c */ /* 0x000fe20003f04270 */
[----:B------:R-:W-:Y:S01]  /*49d0*/  ULDC.64 UR4, c[0x0][0x5c0] ;  /* 0x0001700000047ab9 */ /* 0x000fe20000000a00 */
[-C--:B------:R-:W-:Y:S01]  /*49e0*/  FMUL R24, R24, R23.reuse ;  /* 0x0000001718187220 */ /* 0x080fe20000400000 */
[-C--:B------:R-:W-:Y:S01]  /*49f0*/  FMUL R25, R25, R23.reuse ;  /* 0x0000001719197220 */ /* 0x080fe20000400000 */
[----:B------:R-:W-:Y:S01]  /*4a00*/  ISETP.GT.AND P3, PT, R3, RZ, P0 ;  /* 0x000000ff0300720c */ /* 0x000fe20000764270 */
[-C--:B------:R-:W-:Y:S01]  /*4a10*/  FMUL R26, R26, R23.reuse ;  /* 0x000000171a1a7220 */ /* 0x080fe20000400000 */
[----:B------:R-:W-:Y:S01]  /*4a20*/  LEA R6, P4, R92, UR4, 0x1 ;  /* 0x000000045c067c11 */ /* 0x000fe2000f8808ff */
[-C--:B------:R-:W-:Y:S01]  /*4a30*/  FMUL R27, R27, R23.reuse ;  /* 0x000000171b1b7220 */ /* 0x080fe20000400000 */
[----:B------:R-:W-:Y:S01]  /*4a40*/  F2FP.BF16.F32.PACK_AB R24, RZ, R24 ;  /* 0x00000018ff18723e */ /* 0x000fe200000010ff */
[-C--:B------:R-:W-:Y:S01]  /*4a50*/  FMUL R28, R28, R23.reuse ;  /* 0x000000171c1c7220 */ /* 0x080fe20000400000 */
[----:B------:R-:W-:Y:S01]  /*4a60*/  LEA.HI.X R7, R92, UR5, R91, 0x1, P4 ;  /* 0x000000055c077c11 */ /* 0x000fe2000a0f0c5b */
[----:B------:R-:W-:Y:S01]  /*4a70*/  FMUL R29, R29, R23 ;  /* 0x000000171d1d7220 */ /* 0x000fe20000400000 */
[----:B------:R-:W-:Y:S01]  /*4a80*/  F2FP.BF16.F32.PACK_AB R25, RZ, R25 ;  /* 0x00000019ff19723e */ /* 0x000fe200000010ff */
[-C--:B------:R-:W-:Y:S01]  /*4a90*/  FMUL R30, R30, R23.reuse ;  /* 0x000000171e1e7220 */ /* 0x080fe20000400000 */
[----:B------:R-:W-:Y:S01]  /*4aa0*/  SHF.L.U64.HI R99, R98, 0x4, R99 ;  /* 0x0000000462637819 */ /* 0x000fe20000010263 */
[----:B------:R-:W-:Y:S01]  /*4ab0*/  @P1 STG.E.U16 desc[UR36][R6.64], R24 ;  /* 0x0000001806001986 */ /* 0x000fe2000c101524 */
[----:B------:R-:W-:Y:S01]  /*4ac0*/  ISETP.GT.AND P1, PT, R4, 0x8, PT ;  /* 0x000000080400780c */ /* 0x000fe20003f24270 */
[-C--:B------:R-:W-:Y:S01]  /*4ad0*/  FMUL R31, R31, R23.reuse ;  /* 0x000000171f1f7220 */ /* 0x080fe20000400000 */
[C---:B------:R-:W-:Y:S01]  /*4ae0*/  ISETP.GT.AND P4, PT, R3.reuse, 0x8, P0 ;  /* 0x000000080300780c */ /* 0x040fe20000784270 */
[----:B------:R-:W-:Y:S01]  /*4af0*/  @P3 STG.E.U16 desc[UR36][R6.64+0x2], R25 ;  /* 0x0000021906003986 */ /* 0x000fe2000c101524 */
[----:B------:R-:W-:Y:S01]  /*4b00*/  LEA R8, P3, R98, R6, 0x4 ;  /* 0x0000000662087211 */ /* 0x000fe200078620ff */
[-C--:B------:R-:W-:Y:S01]  /*4b10*/  FMUL R32, R32, R23.reuse ;  /* 0x0000001720207220 */ /* 0x080fe20000400000 */
[----:B------:R-:W-:Y:S01]  /*4b20*/  ISETP.GT.AND P2, PT, R3, 0x8, P2 ;  /* 0x000000080300780c */ /* 0x000fe20001744270 */
[-C--:B------:R-:W-:Y:S01]  /*4b30*/  FMUL R33, R33, R23.reuse ;  /* 0x0000001721217220 */ /* 0x080fe20000400000 */
[----:B------:R-:W-:Y:S01]  /*4b40*/  ISETP.GT.AND P0, PT, R4, 0x9, PT ;  /* 0x000000090400780c */ /* 0x000fe20003f04270 */
[----:B------:R-:W-:Y:S01]  /*4b50*/  IMAD.X R9, R99, 0x1, R7, P3 ;  /* 0x0000000163097824 */ /* 0x000fe200018e0607 */
[C---:B------:R-:W-:Y:S01]  /*4b60*/  ISETP.GT.AND P5, PT, R3.reuse, RZ, P1 ;  /* 0x000000ff0300720c */ /* 0x040fe20000fa4270 */
[-C--:B------:R-:W-:Y:S01]  /*4b70*/  FMUL R34, R34, R23.reuse ;  /* 0x0000001722227220 */ /* 0x080fe20000400000 */
[----:B------:R-:W-:Y:S01]  /*4b80*/  ISETP.GT.AND P3, PT, R3, RZ, P0 ;  /* 0x000000ff0300720c */ /* 0x000fe20000764270 */
[-C--:B------:R-:W-:Y:S01]  /*4b90*/  FMUL R35, R35, R23.reuse ;  /* 0x0000001723237220 */ /* 0x080fe20000400000 */
[----:B------:R-:W-:Y:S01]  /*4ba0*/  F2FP.BF16.F32.PACK_AB R26, RZ, R26 ;  /* 0x0000001aff1a723e */ /* 0x000fe200000010ff */
[----:B------:R-:W-:Y:S01]  /*4bb0*/  FMUL R36, R36, R23 ;  /* 0x0000001724247220 */ /* 0x000fe20000400000 */
[----:B------:R-:W-:Y:S01]  /*4bc0*/  F2FP.BF16.F32.PACK_AB R27, RZ, R27 ;  /* 0x0000001bff1b723e */ /* 0x000fe200000010ff */
[----:B------:R-:W-:Y:S01]  /*4bd0*/  FMUL R37, R37, R23 ;  /* 0x0000001725257220 */ /* 0x000fe20000400000 */
[----:B------:R-:W-:Y:S01]  /*4be0*/  F2FP.BF16.F32.PACK_AB R28, RZ, R28 ;  /* 0x0000001cff1c723e */ /* 0x000fe200000010ff */
[----:B------:R-:W-:Y:S01]  /*4bf0*/  @P2 STG.E.U16 desc[UR36][R8.64], R26 ;  /* 0x0000001a08002986 */ /* 0x000fe2000c101524 */
[----:B------:R-:W-:Y:S01]  /*4c00*/  F2FP.BF16.F32.PACK_AB R29, RZ, R29 ;  /* 0x0000001dff1d723e */ /* 0x000fe200000010ff */
[-C--:B------:R-:W-:Y:S01]  /*4c10*/  FMUL R38, R38, R23.reuse ;  /* 0x0000001726267220 */ /* 0x080fe20000400000 */
[----:B------:R-:W-:Y:S01]  /*4c20*/  ISETP.GT.AND P2, PT, R3, 0x8, P1 ;  /* 0x000000080300780c */ /* 0x000fe20000f44270 */
[----:B------:R-:W-:Y:S01]  /*4c30*/  @P4 STG.E.U16 desc[UR36][R8.64+0x2], R27 ;  /* 0x0000021b08004986 */ /* 0x000fe2000c101524 */
[----:B------:R-:W-:Y:S01]  /*4c40*/  ISETP.GT.AND P1, PT, R4, 0x10, PT ;  /* 0x000000100400780c */ /* 0x000fe20003f24270 */
[-C--:B------:R-:W-:Y:S01]  /*4c50*/  FMUL R39, R39, R23.reuse ;  /* 0x0000001727277220 */ /* 0x080fe20000400000 */
[----:B------:R-:W-:Y:S01]  /*4c60*/  F2FP.BF16.F32.PACK_AB R30, RZ, R30 ;  /* 0x0000001eff1e723e */ /* 0x000fe200000010ff */
[----:B------:R-:W-:Y:S01]  /*4c70*/  @P5 STG.E.U16 desc[UR36][R6.64+0x10], R28 ;  /* 0x0000101c06005986 */ /* 0x000fe2000c101524 */
[C---:B------:R-:W-:Y:S01]  /*4c80*/  ISETP.GT.AND P4, PT, R3.reuse, RZ, P1 ;  /* 0x000000ff0300720c */ /* 0x040fe20000f84270 */
[----:B------:R-:W-:Y:S01]  /*4c90*/  FMUL R40, R40, R23 ;  /* 0x0000001728287220 */ /* 0x000fe20000400000 */
[----:B------:R-:W-:Y:S01]  /*4ca0*/  F2FP.BF16.F32.PACK_AB R31, RZ, R31 ;  /* 0x0000001fff1f723e */ /* 0x000fe200000010ff */
[----:B------:R-:W-:Y:S01]  /*4cb0*/  @P3 STG.E.U16 desc[UR36][R6.64+0x12], R29 ;  /* 0x0000121d06003986 */ /* 0x000fe2000c101524 */
[----:B------:R-:W-:Y:S01]  /*4cc0*/  ISETP.GT.AND P3, PT, R3, 0x8, P0 ;  /* 0x000000080300780c */ /* 0x000fe20000764270 */
[-C--:B------:R-:W-:Y:S01]  /*4cd0*/  FMUL R41, R41, R23.reuse ;  /* 0x0000001729297220 */ /* 0x080fe20000400000 */
[----:B------:R-:W-:Y:S01]  /*4ce0*/  ISETP.GT.AND P0, PT, R4, 0x11, PT ;  /* 0x000000110400780c */ /* 0x000fe20003f04270 */
[----:B------:R-:W-:Y:S01]  /*4cf0*/  @P2 STG.E.U16 desc[UR36][R8.64+0x10], R30 ;  /* 0x0000101e08002986 */ /* 0x000fe2000c101524 */
[----:B------:R-:W-:Y:S01]  /*4d00*/  F2FP.BF16.F32.PACK_AB R32, RZ, R32 ;  /* 0x00000020ff20723e */ /* 0x000fe200000010ff */
[-C--:B------:R-:W-:Y:S01]  /*4d10*/  FMUL R42, R42, R23.reuse ;  /* 0x000000172a2a7220 */ /* 0x080fe20000400000 */
[----:B------:R-:W-:Y:S01]  /*4d20*/  ISETP.GT.AND P5, PT, R3, RZ, P0 ;  /* 0x000000ff0300720c */ /* 0x000fe200007a4270 */
[-C--:B------:R-:W-:Y:S01]  /*4d30*/  FMUL R43, R43, R23.reuse ;  /* 0x000000172b2b7220 */ /* 0x080fe20000400000 */
[----:B------:R-:W-:Y:S01]  /*4d40*/  ISETP.GT.AND P2, PT, R3, 0x8, P1 ;  /* 0x000000080300780c */ /* 0x000fe20000f44270 */
[-C--:B------:R-:W-:Y:S01]  /*4d50*/  FMUL R44, R44, R23.reuse ;  /* 0x000000172c2c7220 */ /* 0x080fe20000400000 */
[----:B------:R-:W-:Y:S01]  /*4d60*/  ISETP.GT.AND P1, PT, R4, 0x18, PT ;  /* 0x000000180400780c */ /* 0x000fe20003f24270 */
[----:B------:R-:W-:Y:S01]  /*4d70*/  FMUL R45, R45, R23 ;  /* 0x000000172d2d7220 */ /* 0x000fe20000400000 */
[----:B------:R-:W-:Y:S01]  /*4d80*/  F2FP.BF16.F32.PACK_AB R33, RZ, R33 ;  /* 0x00000021ff21723e */ /* 0x000fe200000010ff */
[----:B------:R-:W-:Y:S01]  /*4d90*/  @P3 STG.E.U16 desc[UR36][R8.64+0x12], R31 ;  /* 0x0000121f08003986 */ /* 0x000fe2000c101524 */
[C---:B------:R-:W-:Y:S01]  /*4da0*/  ISETP.GT.AND P3, PT, R3.reuse, 0x8, P0 ;  /* 0x000000080300780c */ /* 0x040fe20000764270 */
[-C--:B------:R-:W-:Y:S01]  /*4db0*/  FMUL R46, R46, R23.reuse ;  /* 0x000000172e2e7220 */ /* 0x080fe20000400000 */
[----:B------:R-:W-:Y:S01]  /*4dc0*/  ISETP.GT.AND P0, PT, R4, 0x19, PT ;  /* 0x000000190400780c */ /* 0x000fe20003f04270 */
[----:B------:R-:W-:Y:S01]  /*4dd0*/  @P4 STG.E.U16 desc[UR36][R6.64+0x20], R32 ;  /* 0x0000202006004986 */ /* 0x000fe2000c101524 */
[----:B------:R-:W-:Y:S01]  /*4de0*/  ISETP.GT.AND P4, PT, R3, RZ, P1 ;  /* 0x000000ff0300720c */ /* 0x000fe20000f84270 */
[-C--:B------:R-:W-:Y:S01]  /*4df0*/  FMUL R47, R47, R23.reuse ;  /* 0x000000172f2f7220 */ /* 0x080fe20000400000 */
[----:B------:R-:W-:Y:S01]  /*4e00*/  F2FP.BF16.F32.PACK_AB R34, RZ, R34 ;  /* 0x00000022ff22723e */ /* 0x000fe200000010ff */
[----:B------:R-:W-:Y:S01]  /*4e10*/  @P5 STG.E.U16 desc[UR36][R6.64+0x22], R33 ;  /* 0x0000222106005986 */ /* 0x000fe2000c101524 */
[----:B------:R-:W-:Y:S01]  /*4e20*/  ISETP.GT.AND P5, PT, R3, RZ, P0 ;  /* 0x000000ff0300720c */ /* 0x000fe200007a4270 */
[----:B------:R-:W-:Y:S01]  /*4e30*/  FMUL R48, R48, R23 ;  /* 0x0000001730307220 */ /* 0x000fe20000400000 */
[----:B------:R-:W-:Y:S01]  /*4e40*/  F2FP.BF16.F32.PACK_AB R35, RZ, R35 ;  /* 0x00000023ff23723e */ /* 0x000fe200000010ff */
[----:B------:R-:W-:Y:S01]  /*4e50*/  @P2 STG.E.U16 desc[UR36][R8.64+0x20], R34 ;  /* 0x0000202208002986 */ /* 0x000fe2000c101524 */
[----:B------:R-:W-:Y:S01]  /*4e60*/  F2FP.BF16.F32.PACK_AB R36, RZ, R36 ;  /* 0x00000024ff24723e */ /* 0x000fe200000010ff */
[-C--:B------:R-:W-:Y:S01]  /*4e70*/  FMUL R49, R49, R23.reuse ;  /* 0x0000001731317220 */ /* 0x080fe20000400000 */
[C---:B------:R-:W-:Y:S01]  /*4e80*/  ISETP.GT.AND P2, PT, R3.reuse, 0x8, P1 ;  /* 0x000000080300780c */ /* 0x040fe20000f44270 */
[----:B------:R-:W-:Y:S01]  /*4e90*/  @P3 STG.E.U16 desc[UR36][R8.64+0x22], R35 ;  /* 0x0000222308003986 */ /* 0x000fe2000c101524 */
[----:B------:R-:W-:Y:S01]  /*4ea0*/  ISETP.GT.AND P1, PT, R4, 0x20, PT ;  /* 0x000000200400780c */ /* 0x000fe20003f24270 */
[----:B------:R-:W-:Y:S01]  /*4eb0*/  FMUL R50, R50, R23 ;  /* 0x0000001732327220 */ /* 0x000fe20000400000 */
[----:B------:R-:W-:Y:S01]  /*4ec0*/  F2FP.BF16.F32.PACK_AB R37, RZ, R37 ;  /* 0x00000025ff25723e */ /* 0x000fe200000010ff */
[----:B------:R-:W-:Y:S01]  /*4ed0*/  @P4 STG.E.U16 desc[UR36][R6.64+0x30], R36 ;  /* 0x0000302406004986 */ /* 0x000fe2000c101524 */
[----:B------:R-:W-:Y:S01]  /*4ee0*/  ISETP.GT.AND P3, PT, R3, 0x8, P0 ;  /* 0x000000080300780c */ /* 0x000fe20000764270 */
[-C--:B------:R-:W-:Y:S01]  /*4ef0*/  FMUL R51, R51, R23.reuse ;  /* 0x0000001733337220 */ /* 0x080fe20000400000 */
[----:B------:R-:W-:Y:S01]  /*4f00*/  ISETP.GT.AND P0, PT, R4, 0x21, PT ;  /* 0x000000210400780c */ /* 0x000fe20003f04270 */
[----:B------:R-:W-:Y:S01]  /*4f10*/  @P5 STG.E.U16 desc[UR36][R6.64+0x32], R37 ;  /* 0x0000322506005986 */ /* 0x000fe2000c101524 */
[----:B------:R-:W-:Y:S01]  /*4f20*/  ISETP.GT.AND P4, PT, R3, RZ, P1 ;  /* 0x000000ff0300720c */ /* 0x000fe20000f84270 */
[-C--:B------:R-:W-:Y:S01]  /*4f30*/  FMUL R52, R52, R23.reuse ;  /* 0x0000001734347220 */ /* 0x080fe20000400000 */
[----:B------:R-:W-:Y:S01]  /*4f40*/  F2FP.BF16.F32.PACK_AB R38, RZ, R38 ;  /* 0x00000026ff26723e */ /* 0x000fe200000010ff */
[-C--:B------:R-:W-:Y:S01]  /*4f50*/  FMUL R53, R53, R23.reuse ;  /* 0x0000001735357220 */ /* 0x080fe20000400000 */
        /* <DEDUP_REMOVED lines=113> */
[----:B------:R-:W-:Y:S01]  /*5670*/  FMUL R87, R87, R23 ;  /* 0x0000001757577220 */ /* 0x000fe20000400000 */
[----:B------:R-:W-:Y:S01]  /*5680*/  ISETP.GT.AND P0, PT, R4, 0x51, PT ;  /* 0x000000510400780c */ /* 0x000fe20003f04270 */
[----:B------:R-:W-:Y:S01]  /*5690*/  @P5 STG.E.U16 desc[UR36][R6.64+0x92], R61 ;  /* 0x0000923d06005986 */ /* 0x000fe2000c101524 */
[----:B------:R-:W-:-:S02]  /*56a0*/  ISETP.GT.AND P4, PT, R3, RZ, P1 ;  /* 0x000000ff0300720c */ /* 0x000fc40000f84270 */
[----:B------:R-:W-:Y:S02]  /*56b0*/  F2FP.BF16.F32.PACK_AB R62, RZ, R62 ;  /* 0x0000003eff3e723e */ /* 0x000fe400000010ff */
[C---:B------:R-:W-:Y:S02]  /*56c0*/  ISETP.GT.AND P5, PT, R3.reuse, RZ, P0 ;  /* 0x000000ff0300720c */ /* 0x040fe400007a4270 */
[----:B------:R-:W-:Y:S01]  /*56d0*/  F2FP.BF16.F32.PACK_AB R63, RZ, R63 ;  /* 0x0000003fff3f723e */ /* 0x000fe200000010ff */
[----:B------:R-:W-:Y:S01]  /*56e0*/  @P2 STG.E.U16 desc[UR36][R8.64+0x90], R62 ;  /* 0x0000903e08002986 */ /* 0x000fe2000c101524 */
[----:B------:R-:W-:Y:S02]  /*56f0*/  F2FP.BF16.F32.PACK_AB R64, RZ, R64 ;  /* 0x00000040ff40723e */ /* 0x000fe400000010ff */
[----:B------:R-:W-:Y:S01]  /*5700*/  ISETP.GT.AND P2, PT, R3, 0x8, P1 ;  /* 0x000000080300780c */ /* 0x000fe20000f44270 */
[----:B------:R-:W-:Y:S01]  /*5710*/  @P3 STG.E.U16 desc[UR36][R8.64+0x92], R63 ;  /* 0x0000923f08003986 */ /* 0x000fe2000c101524 */
[----:B------:R-:W-:-:S02]  /*5720*/  ISETP.GT.AND P1, PT, R4, 0x58, PT ;  /* 0x000000580400780c */ /* 0x000fc40003f24270 */
[----:B------:R-:W-:Y:S01]  /*5730*/  F2FP.BF16.F32.PACK_AB R65, RZ, R65 ;  /* 0x00000041ff41723e */ /* 0x000fe200000010ff */
[----:B------:R-:W-:Y:S01]  /*5740*/  @P4 STG.E.U16 desc[UR36][R6.64+0xa0], R64 ;  /* 0x0000a04006004986 */ /* 0x000fe2000c101524 */
[C---:B------:R-:W-:Y:S02]  /*5750*/  ISETP.GT.AND P3, PT, R3.reuse, 0x8, P0 ;  /* 0x000000080300780c */ /* 0x040fe40000764270 */
[----:B------:R-:W-:Y:S01]  /*5760*/  ISETP.GT.AND P0, PT, R4, 0x59, PT ;  /* 0x000000590400780c */ /* 0x000fe20003f04270 */
[----:B------:R-:W-:Y:S01]  /*5770*/  @P5 STG.E.U16 desc[UR36][R6.64+0xa2], R65 ;  /* 0x0000a24106005986 */ /* 0x000fe2000c101524 */
[C---:B------:R-:W-:Y:S02]  /*5780*/  ISETP.GT.AND P4, PT, R3.reuse, RZ, P1 ;  /* 0x000000ff0300720c */ /* 0x040fe40000f84270 */
[----:B------:R-:W-:Y:S02]  /*5790*/  F2FP.BF16.F32.PACK_AB R66, RZ, R66 ;  /* 0x00000042ff42723e */ /* 0x000fe400000010ff */
[----:B------:R-:W-:-:S02]  /*57a0*/  ISETP.GT.AND P5, PT, R3, RZ, P0 ;  /* 0x000000ff0300720c */ /* 0x000fc400007a4270 */
[----:B------:R-:W-:Y:S01]  /*57b0*/  F2FP.BF16.F32.PACK_AB R67, RZ, R67 ;  /* 0x00000043ff43723e */ /* 0x000fe200000010ff */
[----:B------:R-:W-:Y:S01]  /*57c0*/  @P2 STG.E.U16 desc[UR36][R8.64+0xa0], R66 ;  /* 0x0000a04208002986 */ /* 0x000fe2000c101524 */
[----:B------:R-:W-:Y:S02]  /*57d0*/  F2FP.BF16.F32.PACK_AB R68, RZ, R68 ;  /* 0x00000044ff44723e */ /* 0x000fe400000010ff */
[C---:B------:R-:W-:Y:S01]  /*57e0*/  ISETP.GT.AND P2, PT, R3.reuse, 0x8, P1 ;  /* 0x000000080300780c */ /* 0x040fe20000f44270 */
[----:B------:R-:W-:Y:S01]  /*57f0*/  @P3 STG.E.U16 desc[UR36][R8.64+0xa2], R67 ;  /* 0x0000a24308003986 */ /* 0x000fe2000c101524 */
[----:B------:R-:W-:Y:S02]  /*5800*/  ISETP.GT.AND P1, PT, R4, 0x60, PT ;  /* 0x000000600400780c */ /* 0x000fe40003f24270 */
[----:B------:R-:W-:Y:S01]  /*5810*/  F2FP.BF16.F32.PACK_AB R69, RZ, R69 ;  /* 0x00000045ff45723e */ /* 0x000fe200000010ff */
[----:B------:R-:W-:Y:S01]  /*5820*/  @P4 STG.E.U16 desc[UR36][R6.64+0xb0], R68 ;  /* 0x0000b04406004986 */ /* 0x000fe2000c101524 */
[----:B------:R-:W-:-:S02]  /*5830*/  ISETP.GT.AND P3, PT, R3, 0x8, P0 ;  /* 0x000000080300780c */ /* 0x000fc40000764270 */
[----:B------:R-:W-:Y:S01]  /*5840*/  ISETP.GT.AND P0, PT, R4, 0x61, PT ;  /* 0x000000610400780c */ /* 0x000fe20003f04270 */
[----:B------:R-:W-:Y:S01]  /*5850*/  @P5 STG.E.U16 desc[UR36][R6.64+0xb2], R69 ;  /* 0x0000b24506005986 */ /* 0x000fe2000c101524 */
[C---:B------:R-:W-:Y:S02]  /*5860*/  ISETP.GT.AND P4, PT, R3.reuse, RZ, P1 ;  /* 0x000000ff0300720c */ /* 0x040fe40000f84270 */
[----:B------:R-:W-:Y:S02]  /*5870*/  ISETP.GT.AND P5, PT, R3, RZ, P0 ;  /* 0x000000ff0300720c */ /* 0x000fe400007a4270 */
[----:B------:R-:W-:Y:S02]  /*5880*/  F2FP.BF16.F32.PACK_AB R70, RZ, R70 ;  /* 0x00000046ff46723e */ /* 0x000fe400000010ff */
[----:B------:R-:W-:Y:S02]  /*5890*/  F2FP.BF16.F32.PACK_AB R71, RZ, R71 ;  /* 0x00000047ff47723e */ /* 0x000fe400000010ff */
[----:B------:R-:W-:Y:S01]  /*58a0*/  F2FP.BF16.F32.PACK_AB R72, RZ, R72 ;  /* 0x00000048ff48723e */ /* 0x000fe200000010ff */
[----:B------:R-:W-:Y:S01]  /*58b0*/  @P2 STG.E.U16 desc[UR36][R8.64+0xb0], R70 ;  /* 0x0000b04608002986 */ /* 0x000fe2000c101524 */
[----:B------:R-:W-:-:S02]  /*58c0*/  F2FP.BF16.F32.PACK_AB R73, RZ, R73 ;  /* 0x00000049ff49723e */ /* 0x000fc400000010ff */
[C---:B------:R-:W-:Y:S01]  /*58d0*/  ISETP.GT.AND P1, PT, R3.reuse, 0x8, P1 ;  /* 0x000000080300780c */ /* 0x040fe20000f24270 */
[----:B------:R-:W-:Y:S01]  /*58e0*/  @P3 STG.E.U16 desc[UR36][R8.64+0xb2], R71 ;  /* 0x0000b24708003986 */ /* 0x000fe2000c101524 */
[C---:B------:R-:W-:Y:S02]  /*58f0*/  ISETP.GT.AND P2, PT, R3.reuse, 0x8, P0 ;  /* 0x000000080300780c */ /* 0x040fe40000744270 */
[C---:B------:R-:W-:Y:S01]  /*5900*/  ISETP.GT.AND P0, PT, R4.reuse, 0x69, PT ;  /* 0x000000690400780c */ /* 0x040fe20003f04270 */
[----:B------:R-:W-:Y:S01]  /*5910*/  @P4 STG.E.U16 desc[UR36][R6.64+0xc0], R72 ;  /* 0x0000c04806004986 */ /* 0x000fe2000c101524 */
[----:B------:R-:W-:Y:S02]  /*5920*/  ISETP.GT.AND P4, PT, R4, 0x68, PT ;  /* 0x000000680400780c */ /* 0x000fe40003f84270 */
[----:B------:R-:W-:Y:S01]  /*5930*/  F2FP.BF16.F32.PACK_AB R74, RZ, R74 ;  /* 0x0000004aff4a723e */ /* 0x000fe200000010ff */
[----:B------:R-:W-:Y:S01]  /*5940*/  @P5 STG.E.U16 desc[UR36][R6.64+0xc2], R73 ;  /* 0x0000c24906005986 */ /* 0x000fe2000c101524 */
[----:B------:R-:W-:-:S02]  /*5950*/  ISETP.GT.AND P5, PT, R3, RZ, P4 ;  /* 0x000000ff0300720c */ /* 0x000fc400027a4270 */
[C---:B------:R-:W-:Y:S01]  /*5960*/  ISETP.GT.AND P3, PT, R3.reuse, RZ, P0 ;  /* 0x000000ff0300720c */ /* 0x040fe20000764270 */
[----:B------:R-:W-:Y:S01]  /*5970*/  @P1 STG.E.U16 desc[UR36][R8.64+0xc0], R74 ;  /* 0x0000c04a08001986 */ /* 0x000fe2000c101524 */
[----:B------:R-:W-:Y:S02]  /*5980*/  F2FP.BF16.F32.PACK_AB R75, RZ, R75 ;  /* 0x0000004bff4b723e */ /* 0x000fe400000010ff */
[----:B------:R-:W-:Y:S02]  /*5990*/  F2FP.BF16.F32.PACK_AB R76, RZ, R76 ;  /* 0x0000004cff4c723e */ /* 0x000fe400000010ff */
[C---:B------:R-:W-:Y:S01]  /*59a0*/  ISETP.GT.AND P4, PT, R3.reuse, 0x8, P4 ;  /* 0x000000080300780c */ /* 0x040fe20002784270 */
[----:B------:R-:W-:Y:S01]  /*59b0*/  @P2 STG.E.U16 desc[UR36][R8.64+0xc2], R75 ;  /* 0x0000c24b08002986 */ /* 0x000fe2000c101524 */
[----:B------:R-:W-:Y:S02]  /*59c0*/  F2FP.BF16.F32.PACK_AB R77, RZ, R77 ;  /* 0x0000004dff4d723e */ /* 0x000fe400000010ff */
[----:B------:R-:W-:Y:S01]  /*59d0*/  ISETP.GT.AND P2, PT, R4, 0x71, PT ;  /* 0x000000710400780c */ /* 0x000fe20003f44270 */
[----:B------:R-:W-:Y:S01]  /*59e0*/  @P5 STG.E.U16 desc[UR36][R6.64+0xd0], R76 ;  /* 0x0000d04c06005986 */ /* 0x000fe2000c101524 */
[----:B------:R-:W-:-:S02]  /*59f0*/  ISETP.GT.AND P5, PT, R3, 0x8, P0 ;  /* 0x000000080300780c */ /* 0x000fc400007a4270 */
[C---:B------:R-:W-:Y:S01]  /*5a00*/  ISETP.GT.AND P1, PT, R4.reuse, 0x78, PT ;  /* 0x000000780400780c */ /* 0x040fe20003f24270 */
[----:B------:R-:W-:Y:S01]  /*5a10*/  @P3 STG.E.U16 desc[UR36][R6.64+0xd2], R77 ;  /* 0x0000d24d06003986 */ /* 0x000fe2000c101524 */
[C---:B------:R-:W-:Y:S02]  /*5a20*/  ISETP.GT.AND P3, PT, R4.reuse, 0x70, PT ;  /* 0x000000700400780c */ /* 0x040fe40003f64270 */
[----:B------:R-:W-:Y:S01]  /*5a30*/  ISETP.GT.AND P0, PT, R4, 0x79, PT ;  /* 0x000000790400780c */ /* 0x000fe20003f04270 */
[----:B------:R-:W-:Y:S01]  /*5a40*/  @P4 IMAD.MOV.U32 R4, RZ, RZ, R8 ;  /* 0x000000ffff044224 */ /* 0x000fe200078e0008 */
[----:B------:R-:W-:Y:S01]  /*5a50*/  F2FP.BF16.F32.PACK_AB R78, RZ, R78 ;  /* 0x0000004eff4e723e */ /* 0x000fe200000010ff */
[----:B------:R-:W-:Y:S01]  /*5a60*/  @P4 IMAD.MOV.U32 R5, RZ, RZ, R9 ;  /* 0x000000ffff054224 */ /* 0x000fe200078e0009 */
[----:B------:R-:W-:Y:S02]  /*5a70*/  F2FP.BF16.F32.PACK_AB R79, RZ, R79 ;  /* 0x0000004fff4f723e */ /* 0x000fe400000010ff */
[----:B------:R-:W-:-:S02]  /*5a80*/  F2FP.BF16.F32.PACK_AB R80, RZ, R80 ;  /* 0x00000050ff50723e */ /* 0x000fc400000010ff */
[----:B------:R0:W-:Y:S01]  /*5a90*/  @P4 STG.E.U16 desc[UR36][R4.64+0xd0], R78 ;  /* 0x0000d04e04004986 */ /* 0x0001e2000c101524 */
[C---:B------:R-:W-:Y:S02]  /*5aa0*/  ISETP.GT.AND P4, PT, R3.reuse, RZ, P2 ;  /* 0x000000ff0300720c */ /* 0x040fe40001784270 */
[----:B------:R-:W-:Y:S02]  /*5ab0*/  F2FP.BF16.F32.PACK_AB R81, RZ, R81 ;  /* 0x00000051ff51723e */ /* 0x000fe400000010ff */
[----:B------:R-:W-:Y:S02]  /*5ac0*/  ISETP.GT.AND P2, PT, R3, 0x8, P2 ;  /* 0x000000080300780c */ /* 0x000fe40001744270 */
[----:B------:R-:W-:Y:S02]  /*5ad0*/  F2FP.BF16.F32.PACK_AB R82, RZ, R82 ;  /* 0x00000052ff52723e */ /* 0x000fe400000010ff */
[----:B------:R-:W-:Y:S02]  /*5ae0*/  F2FP.BF16.F32.PACK_AB R83, RZ, R83 ;  /* 0x00000053ff53723e */ /* 0x000fe400000010ff */
[----:B------:R-:W-:Y:S01]  /*5af0*/  F2FP.BF16.F32.PACK_AB R84, RZ, R84 ;  /* 0x00000054ff54723e */ /* 0x000fe200000010ff */
[----:B0-----:R-:W-:Y:S01]  /*5b00*/  @P5 IMAD.MOV.U32 R4, RZ, RZ, R8 ;  /* 0x000000ffff045224 */ /* 0x001fe200078e0008 */
[----:B------:R-:W-:Y:S01]  /*5b10*/  F2FP.BF16.F32.PACK_AB R85, RZ, R85 ;  /* 0x00000055ff55723e */ /* 0x000fe200000010ff */
[----:B------:R-:W-:Y:S01]  /*5b20*/  @P5 IMAD.MOV.U32 R5, RZ, RZ, R9 ;  /* 0x000000ffff055224 */ /* 0x000fe200078e0009 */
[----:B------:R-:W-:-:S02]  /*5b30*/  F2FP.BF16.F32.PACK_AB R86, RZ, R86 ;  /* 0x00000056ff56723e */ /* 0x000fc400000010ff */
[----:B------:R-:W-:Y:S02]  /*5b40*/  F2FP.BF16.F32.PACK_AB R87, RZ, R87 ;  /* 0x00000057ff57723e */ /* 0x000fe400000010ff */
[----:B------:R0:W-:Y:S01]  /*5b50*/  @P5 STG.E.U16 desc[UR36][R4.64+0xd2], R79 ;  /* 0x0000d24f04005986 */ /* 0x0001e2000c101524 */
[C---:B------:R-:W-:Y:S02]  /*5b60*/  ISETP.GT.AND P5, PT, R3.reuse, RZ, P3 ;  /* 0x000000ff0300720c */ /* 0x040fe40001fa4270 */
[----:B------:R-:W-:-:S11]  /*5b70*/  ISETP.GT.AND P3, PT, R3, 0x8, P3 ;  /* 0x000000080300780c */ /* 0x000fd60001f64270 */
[----:B0-----:R-:W-:Y:S02]  /*5b80*/  @P5 IMAD.MOV.U32 R4, RZ, RZ, R6 ;  /* 0x000000ffff045224 */ /* 0x001fe400078e0006 */
[----:B------:R-:W-:-:S05]  /*5b90*/  @P5 IMAD.MOV.U32 R5, RZ, RZ, R7 ;  /* 0x000000ffff055224 */ /* 0x000fca00078e0007 */
[----:B------:R0:W-:Y:S01]  /*5ba0*/  @P5 STG.E.U16 desc[UR36][R4.64+0xe0], R80 ;  /* 0x0000e05004005986 */ /* 0x0001e2000c101524 */
[C---:B------:R-:W-:Y:S02]  /*5bb0*/  ISETP.GT.AND P5, PT, R3.reuse, RZ, P0 ;  /* 0x000000ff0300720c */ /* 0x040fe400007a4270 */
[----:B------:R-:W-:Y:S01]  /*5bc0*/  ISETP.GT.AND P0, PT, R3, 0x8, P0 ;  /* 0x000000080300780c */ /* 0x000fe20000704270 */
[----:B0-----:R-:W-:Y:S02]  /*5bd0*/  @P4 IMAD.MOV.U32 R4, RZ, RZ, R6 ;  /* 0x000000ffff044224 */ /* 0x001fe400078e0006 */
[----:B------:R-:W-:-:S05]  /*5be0*/  @P4 IMAD.MOV.U32 R5, RZ, RZ, R7 ;  /* 0x000000ffff054224 */ /* 0x000fca00078e0007 */
[----:B------:R0:W-:Y:S01]  /*5bf0*/  @P4 STG.E.U16 desc[UR36][R4.64+0xe2], R81 ;  /* 0x0000e25104004986 */ /* 0x0001e2000c101524 */
[C---:B------:R-:W-:Y:S02]  /*5c00*/  ISETP.GT.AND P4, PT, R3.reuse, RZ, P1 ;  /* 0x000000ff0300720c */ /* 0x040fe40000f84270 */
[----:B------:R-:W-:Y:S01]  /*5c10*/  ISETP.GT.AND P1, PT, R3, 0x8, P1 ;  /* 0x000000080300780c */ /* 0x000fe20000f24270 */
[----:B0-----:R-:W-:Y:S02]  /*5c20*/  @P3 IMAD.MOV.U32 R4, RZ, RZ, R8 ;  /* 0x000000ffff043224 */ /* 0x001fe400078e0008 */
[----:B------:R-:W-:-:S05]  /*5c30*/  @P3 IMAD.MOV.U32 R5, RZ, RZ, R9 ;  /* 0x000000ffff053224 */ /* 0x000fca00078e0009 */
[----:B------:R0:W-:Y:S02]  /*5c40*/  @P3 STG.E.U16 desc[UR36][R4.64+0xe0], R82 ;  /* 0x0000e05204003986 */ /* 0x0001e4000c101524 */
[----:B0-----:R-:W-:Y:S02]  /*5c50*/  @P2 IMAD.MOV.U32 R4, RZ, RZ, R8 ;  /* 0x000000ffff042224 */ /* 0x001fe400078e0008 */
[----:B------:R-:W-:-:S05]  /*5c60*/  @P2 IMAD.MOV.U32 R5, RZ, RZ, R9 ;  /* 0x000000ffff052224 */ /* 0x000fca00078e0009 */
[----:B------:R0:W-:Y:S02]  /*5c70*/  @P2 STG.E.U16 desc[UR36][R4.64+0xe2], R83 ;  /* 0x0000e25304002986 */ /* 0x0001e4000c101524 */
[----:B0-----:R-:W-:Y:S02]  /*5c80*/  @P4 IMAD.MOV.U32 R4, RZ, RZ, R6 ;  /* 0x000000ffff044224 */ /* 0x001fe400078e0006 */
[----:B------:R-:W-:-:S05]  /*5c90*/  @P4 IMAD.MOV.U32 R5, RZ, RZ, R7 ;  /* 0x000000ffff054224 */ /* 0x000fca00078e0007 */
[----:B------:R0:W-:Y:S04]  /*5ca0*/  @P4 STG.E.U16 desc[UR36][R4.64+0xf0], R84 ;  /* 0x0000f05404004986 */ /* 0x0001e8000c101524 */
[----:B------:R1:W-:Y:S01]  /*5cb0*/  @P5 STG.E.U16 desc[UR36][R6.64+0xf2], R85 ;  /* 0x0000f25506005986 */ /* 0x0003e2000c101524 */
[----:B0-----:R-:W-:Y:S02]  /*5cc0*/  @P1 IMAD.MOV.U32 R4, RZ, RZ, R8 ;  /* 0x000000ffff041224 */ /* 0x001fe400078e0008 */
[----:B------:R-:W-:-:S05]  /*5cd0*/  @P1 IMAD.MOV.U32 R5, RZ, RZ, R9 ;  /* 0x000000ffff051224 */ /* 0x000fca00078e0009 */
[----:B------:R1:W-:Y:S04]  /*5ce0*/  @P1 STG.E.U16 desc[UR36][R4.64+0xf0], R86 ;  /* 0x0000f05604001986 */ /* 0x0003e8000c101524 */
[----:B------:R1:W-:Y:S02]  /*5cf0*/  @P0 STG.E.U16 desc[UR36][R8.64+0xf2], R87 ;  /* 0x0000f25708000986 */ /* 0x0003e4000c101524 */
.L_x_155:
[----:B------:R-:W-:Y:S05]  /*5d00*/  BSYNC B0 ;  /* 0x0000000000007941 */ /* 0x000fea0003800000 */
.L_x_29:
[----:B------:R-:W-:Y:S01]  /*5d10*/  ULDC UR4, c[0x0][0xc] ;  /* 0x0000030000047ab9 */ /* 0x000fe20000000800 */
[----:B------:R-:W-:Y:S01]  /*5d20*/  ULDC UR5, c[0x0][0x10] ;  /* 0x0000040000057ab9 */ /* 0x000fe20000000800 */
[----:B------:R-:W0:Y:S01]  /*5d30*/  LDC R3, c[0x0][0x14] ;  /* 0x00000500ff037b82 */ /* 0x000e220000000800 */
[----:B------:R-:W-:Y:S01]  /*5d40*/  UIMAD.WIDE.U32 UR4, UR4, UR5, URZ ;  /* 0x00000005040472a5 */ /* 0x000fe2000f8e003f */
[----:B------:R-:W-:Y:S02]  /*5d50*/  IMAD.MOV.U32 R92, RZ, RZ, -0x1 ;  /* 0xffffffffff5c7424 */ /* 0x000fe400078e00ff */
[----:B------:R-:W-:-:S03]  /*5d60*/  IMAD.MOV.U32 R89, RZ, RZ, -0x1 ;  /* 0xffffffffff597424 */ /* 0x000fc600078e00ff */
[----:B0-----:R-:W-:-:S04]  /*5d70*/  IMAD.WIDE.U32 R16, R3, UR4, R16 ;  /* 0x0000000403107c25 */ /* 0x001fc8000f8e0010 */
[----:B------:R-:W-:Y:S01]  /*5d80*/  IMAD R3, R3, UR5, RZ ;  /* 0x0000000503037c24 */ /* 0x000fe2000f8e02ff */
[----:B------:R-:W-:Y:S02]  /*5d90*/  ULDC.64 UR4, c[0x0][0x650] ;  /* 0x0001940000047ab9 */ /* 0x000fe40000000a00 */
[----:B------:R-:W-:Y:S01]  /*5da0*/  ISETP.GE.U32.AND P0, PT, R16, UR4, PT ;  /* 0x0000000410007c0c */ /* 0x000fe2000bf06070 */
[--C-:B------:R-:W-:Y:S01]  /*5db0*/  IMAD.IADD R17, R17, 0x1, R3.reuse ;  /* 0x0000000111117824 */ /* 0x100fe200078e0203 */
[----:B------:R-:W-:-:S04]  /*5dc0*/  PRMT R3, RZ, 0x7610, R3 ;  /* 0x00007610ff037816 */ /* 0x000fc80000000003 */
[----:B------:R-:W-:-:S13]  /*5dd0*/  ISETP.GE.U32.AND.EX P0, PT, R17, UR5, PT, P0 ;  /* 0x0000000511007c0c */ /* 0x000fda000bf06100 */
[----:B------:R-:W-:Y:S05]  /*5de0*/  @P0 BRA `(.L_x_156) ;  /* 0x0000000400640947 */ /* 0x000fea0003800000 */
[----:B---3--:R-:W0:Y:S01]  /*5df0*/  S2R R12, SR_CTAID.X ;  /* 0x00000000000c7919 */ /* 0x008e220000002500 */
[----:B------:R-:W3:Y:S01]  /*5e00*/  LDC.64 R10, c[0x0][0x628] ;  /* 0x00018a00ff0a7b82 */ /* 0x000ee20000000a00 */
[----:B------:R-:W-:Y:S01]  /*5e10*/  ULDC UR4, c[0x0][0x150] ;  /* 0x0000540000047ab9 */ /* 0x000fe20000000800 */
[----:B-12-4-:R-:W-:Y:S01]  /*5e20*/  IMAD.MOV.U32 R8, RZ, RZ, R16 ;  /* 0x000000ffff087224 */ /* 0x016fe200078e0010 */
[----:B-----5:R-:W1:Y:S01]  /*5e30*/  S2R R24, SR_CTAID.Y ;  /* 0x0000000000187919 */ /* 0x020e620000002600 */
[----:B------:R-:W-:-:S04]  /*5e40*/  IMAD.MOV.U32 R9, RZ, RZ, R17 ;  /* 0x000000ffff097224 */ /* 0x000fc800078e0011 */
[----:B------:R-:W2:Y:S08]  /*5e50*/  LDC R21, c[0x0][0x144] ;  /* 0x00005100ff157b82 */ /* 0x000eb00000000800 */
[----:B------:R-:W4:Y:S08]  /*5e60*/  LDC R0, c[0x0][0x630] ;  /* 0x00018c00ff007b82 */ /* 0x000f300000000800 */
[----:B------:R-:W1:Y:S01]  /*5e70*/  LDC.64 R14, c[0x0][0x620] ;  /* 0x00018800ff0e7b82 */ /* 0x000e620000000a00 */
[----:B---3--:R-:W-:-:S04]  /*5e80*/  ISETP.NE.U32.AND P0, PT, R10, RZ, PT ;  /* 0x000000ff0a00720c */ /* 0x008fc80003f05070 */
[----:B------:R-:W-:Y:S02]  /*5e90*/  ISETP.NE.AND.EX P0, PT, R11, RZ, PT, P0 ;  /* 0x000000ff0b00720c */ /* 0x000fe40003f05300 */
[----:B0-----:R-:W-:-:S05]  /*5ea0*/  I2FP.F32.U32 R3, R12 ;  /* 0x0000000c00037245 */ /* 0x001fca0000201000 */
[----:B------:R-:W-:-:S04]  /*5eb0*/  FMUL R3, R3, UR4 ;  /* 0x0000000403037c20 */ /* 0x000fc80008400000 */
[----:B------:R0:W3:Y:S02]  /*5ec0*/  F2I.U32.TRUNC.NTZ R20, R3 ;  /* 0x0000000300147305 */ /* 0x0000e4000020f000 */
[----:B--2-4-:R-:W-:Y:S05]  /*5ed0*/  @!P0 BRA `(.L_x_157) ;  /* 0x0000000000288947 */ /* 0x014fea0003800000 */
[----:B0-----:R-:W0:Y:S02]  /*5ee0*/  LDC R3, c[0x0][0x634] ;  /* 0x00018d00ff037b82 */ /* 0x001e240000000800 */
        /* <DEDUP_REMOVED lines=9> */
.L_x_157:
[----:B------:R-:W2:Y:S01]  /*5f80*/  LDC.64 R28, c[0x0][0x640] ;  /* 0x00019000ff1c7b82 */ /* 0x000ea20000000a00 */
[-CC-:B------:R-:W-:Y:S01]  /*5f90*/  SHF.R.U64 R89, R8, R0.reuse, R9.reuse ;  /* 0x0000000008597219 */ /* 0x180fe20000001209 */
[----:B---3--:R-:W-:Y:S01]  /*5fa0*/  IMAD.MOV R20, RZ, RZ, -R20 ;  /* 0x000000ffff147224 */ /* 0x008fe200078e0a14 */
[----:B------:R-:W-:Y:S01]  /*5fb0*/  SHF.R.U32.HI R0, RZ, R0, R9 ;  /* 0x00000000ff007219 */ /* 0x000fe20000011609 */
[----:B------:R-:W-:Y:S01]  /*5fc0*/  ULDC UR4, c[0x0][0x154] ;  /* 0x0000550000047ab9 */ /* 0x000fe20000000800 */
[----:B0-----:R-:W-:Y:S01]  /*5fd0*/  IADD3 R3, P0, RZ, -R89, RZ ;  /* 0x80000059ff037210 */ /* 0x001fe20007f1e0ff */
[----:B------:R-:W-:Y:S02]  /*5fe0*/  IMAD R21, R21, R20, R12 ;  /* 0x0000001415157224 */ /* 0x000fe400078e020c */
[----:B------:R-:W0:Y:S01]  /*5ff0*/  LDC R6, c[0x0][0x618] ;  /* 0x00018600ff067b82 */ /* 0x000e220000000800 */
[----:B------:R-:W-:Y:S02]  /*6000*/  IMAD.MOV.U32 R7, RZ, RZ, 0x1 ;  /* 0x00000001ff077424 */ /* 0x000fe400078e00ff */
[----:B------:R-:W-:-:S04]  /*6010*/  IMAD.X R5, RZ, RZ, ~R0, P0 ;  /* 0x000000ffff057224 */ /* 0x000fc800000e0e00 */
[-C--:B-1----:R-:W-:Y:S01]  /*6020*/  IMAD R0, R5, R14.reuse, RZ ;  /* 0x0000000e05007224 */ /* 0x082fe200078e02ff */
[----:B------:R-:W1:Y:S01]  /*6030*/  LDC R8, c[0x0][0x608] ;  /* 0x00018200ff087b82 */ /* 0x000e620000000800 */
[----:B------:R-:W-:-:S04]  /*6040*/  IMAD.WIDE.U32 R4, R3, R14, R16 ;  /* 0x0000000e03047225 */ /* 0x000fc800078e0010 */
[----:B------:R-:W-:Y:S01]  /*6050*/  IMAD R3, R3, R15, R0 ;  /* 0x0000000f03037224 */ /* 0x000fe200078e0200 */
[----:B------:R-:W-:Y:S02]  /*6060*/  I2FP.F32.U32 R0, R24 ;  /* 0x0000001800007245 */ /* 0x000fe40000201000 */
[----:B------:R-:W3:Y:S01]  /*6070*/  LDC R26, c[0x0][0x658] ;  /* 0x00019600ff1a7b82 */ /* 0x000ee20000000800 */
[----:B------:R-:W-:Y:S01]  /*6080*/  IMAD.IADD R3, R5, 0x1, R3 ;  /* 0x0000000105037824 */ /* 0x000fe200078e0203 */
[----:B--2---:R-:W-:Y:S01]  /*6090*/  ISETP.NE.U32.AND P0, PT, R28, RZ, PT ;  /* 0x000000ff1c00720c */ /* 0x004fe20003f05070 */
[----:B------:R-:W-:Y:S01]  /*60a0*/  FMUL R0, R0, UR4 ;  /* 0x0000000400007c20 */ /* 0x000fe20008400000 */
[----:B------:R-:W-:Y:S02]  /*60b0*/  IMAD.MOV.U32 R5, RZ, RZ, -0x1 ;  /* 0xffffffffff057424 */ /* 0x000fe400078e00ff */
[----:B------:R-:W-:Y:S01]  /*60c0*/  ISETP.NE.AND.EX P0, PT, R29, RZ, PT, P0 ;  /* 0x000000ff1d00720c */ /* 0x000fe20003f05300 */
[----:B------:R2:W4:Y:S01]  /*60d0*/  F2I.U32.TRUNC.NTZ R13, R0 ;  /* 0x00000000000d7305 */ /* 0x000522000020f000 */
[----:B------:R-:W2:Y:S01]  /*60e0*/  LDC R15, c[0x0][0x148] ;  /* 0x00005200ff0f7b82 */ /* 0x000ea20000000800 */
[----:B0-----:R-:W-:-:S02]  /*60f0*/  SHF.R.U64 R12, R4, R6, R3 ;  /* 0x00000006040c7219 */ /* 0x001fc40000001203 */
[----:B------:R-:W-:-:S05]  /*6100*/  SHF.R.U32.HI R3, RZ, R6, R3 ;  /* 0x00000006ff037219 */ /* 0x000fca0000011603 */
[----:B------:R-:W0:Y:S01]  /*6110*/  LDC R20, c[0x0][0x600] ;  /* 0x00018000ff147b82 */ /* 0x000e220000000800 */
[-CC-:B-1----:R-:W-:Y:S02]  /*6120*/  SHF.R.U64 R10, R12, R8.reuse, R3.reuse ;  /* 0x000000080c0a7219 */ /* 0x182fe40000001203 */
[----:B------:R-:W-:-:S05]  /*6130*/  SHF.R.U32.HI R3, RZ, R8, R3 ;  /* 0x00000008ff037219 */ /* 0x000fca0000011603 */
[----:B------:R-:W1:Y:S01]  /*6140*/  LDC R27, c[0x0][0x648] ;  /* 0x00019200ff1b7b82 */ /* 0x000e620000000800 */
[-C--:B---3--:R-:W-:Y:S02]  /*6150*/  SHF.L.U32 R4, R5, R26.reuse, RZ ;  /* 0x0000001a05047219 */ /* 0x088fe400000006ff */
[-CC-:B------:R-:W-:Y:S02]  /*6160*/  SHF.R.U64 R14, R10, R26.reuse, R3.reuse ;  /* 0x0000001a0a0e7219 */ /* 0x180fe40000001203 */
[----:B------:R-:W-:Y:S02]  /*6170*/  SHF.R.U32.HI R5, RZ, R26, R3 ;  /* 0x0000001aff057219 */ /* 0x000fe40000011603 */
[----:B------:R-:W-:Y:S01]  /*6180*/  LOP3.LUT R25, RZ, R4, RZ, 0x33, !PT ;  /* 0x00000004ff197212 */ /* 0x000fe200078e33ff */
[----:B------:R-:W3:Y:S01]  /*6190*/  LDC R30, c[0x0][0x638] ;  /* 0x00018e00ff1e7b82 */ /* 0x000ee20000000800 */
[----:B------:R-:W-:Y:S01]  /*61a0*/  SHF.L.U32 R26, R7, R26, RZ ;  /* 0x0000001a071a7219 */ /* 0x000fe200000006ff */
[----:B------:R-:W-:-:S06]  /*61b0*/  IMAD.MOV.U32 R4, RZ, RZ, R14 ;  /* 0x000000ffff047224 */ /* 0x000fcc00078e000e */
[----:B------:R-:W0:Y:S01]  /*61c0*/  LDC R31, c[0x0][0x610] ;  /* 0x00018400ff1f7b82 */ /* 0x000e220000000800 */
[----:B----4-:R-:W-:Y:S05]  /*61d0*/  @!P0 BRA `(.L_x_158) ;  /* 0x0000000000288947 */ /* 0x010fea0003800000 */
[----:B------:R-:W4:Y:S02]  /*61e0*/  LDC R3, c[0x0][0x64c] ;  /* 0x00019300ff037b82 */ /* 0x000f240000000800 */
[----:B----4-:R-:W-:-:S05]  /*61f0*/  IADD3 R3, P0, R14, R3, RZ ;  /* 0x000000030e037210 */ /* 0x010fca0007f1e0ff */
        /* <DEDUP_REMOVED lines=8> */
.L_x_158:
[----:B------:R-:W-:Y:S01]  /*6280*/  ISETP.NE.AND P0, PT, R2, 0x1, PT ;  /* 0x000000010200780c */ /* 0x000fe20003f05270 */
[----:B0-----:R-:W-:Y:S01]  /*6290*/  VIADD R7, R20, 0xffffffff ;  /* 0xffffffff14077836 */ /* 0x001fe20000000000 */
[----:B-12---:R-:W-:Y:S01]  /*62a0*/  SHF.R.U64 R0, R4, R27, R5 ;  /* 0x0000001b04007219 */ /* 0x006fe20000001205 */
[----:B------:R-:W-:Y:S01]  /*62b0*/  IMAD.MOV R13, RZ, RZ, -R13 ;  /* 0x000000ffff0d7224 */ /* 0x000fe200078e0a0d */
[----:B------:R-:W-:Y:S01]  /*62c0*/  LOP3.LUT R5, R10, R25, RZ, 0xc0, !PT ;  /* 0x000000190a057212 */ /* 0x000fe200078ec0ff */
[----:B------:R-:W-:Y:S01]  /*62d0*/  IMAD.MOV.U32 R4, RZ, RZ, 0x1 ;  /* 0x00000001ff047424 */ /* 0x000fe200078e00ff */
[----:B------:R-:W-:Y:S01]  /*62e0*/  LOP3.LUT R12, R12, R7, RZ, 0xc0, !PT ;  /* 0x000000070c0c7212 */ /* 0x000fe200078ec0ff */
[----:B------:R-:W-:Y:S02]  /*62f0*/  IMAD.MOV R3, RZ, RZ, -R0 ;  /* 0x000000ffff037224 */ /* 0x000fe400078e0a00 */
[----:B------:R-:W-:Y:S02]  /*6300*/  IMAD R0, R26, R0, R5 ;  /* 0x000000001a007224 */ /* 0x000fe400078e0205 */
[----:B---3--:R-:W-:-:S02]  /*6310*/  IMAD R3, R3, R30, R14 ;  /* 0x0000001e03037224 */ /* 0x008fc400078e020e */
[----:B------:R-:W-:Y:S02]  /*6320*/  @P0 IMAD R21, R15, R13, R24 ;  /* 0x0000000d0f150224 */ /* 0x000fe400078e0218 */
[----:B------:R-:W-:Y:S01]  /*6330*/  IMAD R5, R3, R20, R12 ;  /* 0x0000001403057224 */ /* 0x000fe200078e020c */
[----:B------:R-:W-:Y:S01]  /*6340*/  PRMT R3, R4, 0x7610, R3 ;  /* 0x0000761004037816 */ /* 0x000fe20000000003 */
[----:B------:R-:W-:-:S05]  /*6350*/  IMAD R0, R0, R31, R21 ;  /* 0x0000001f00007224 */ /* 0x000fca00078e0215 */
[----:B------:R-:W-:Y:S02]  /*6360*/  SEL R92, R5, R0, !P0 ;  /* 0x00000000055c7207 */ /* 0x000fe40004000000 */
[----:B------:R-:W-:-:S07]  /*6370*/  SEL R0, R0, R5, !P0 ;  /* 0x0000000500007207 */ /* 0x000fce0004000000 */
.L_x_156:
[----:B------:R-:W-:Y:S01]  /*6380*/  LOP3.LUT P0, RZ, R3, 0xff, RZ, 0xc0, !PT ;  /* 0x000000ff03ff7812 */ /* 0x000fe2000780c0ff */
[----:B------:R-:W-:-:S12]  /*6390*/  IMAD.MOV.U32 R91, RZ, RZ, R0 ;  /* 0x000000ffff5b7224 */ /* 0x000fd800078e0000 */
[----:B------:R-:W-:Y:S05]  /*63a0*/  @P0 BRA `(.L_x_159) ;  /* 0xffffffac003c0947 */ /* 0x000fea000383ffff */
[----:B------:R-:W-:Y:S05]  /*63b0*/  EXIT ;  /* 0x000000000000794d */ /* 0x000fea0003800000 */
.L_x_4:
[----:B0-----:R-:W-:Y:S01]  /*63c0*/  ULDC.64 UR4, c[0x0][0x650] ;  /* 0x0001940000047ab9 */ /* 0x001fe20000000a00 */
        /* <DEDUP_REMOVED lines=25> */
.L_x_161:
[--C-:B------:R-:W-:Y:S01]  /*6560*/  SHF.R.U64 R12, R10, R14, R11.reuse ;  /* 0x0000000e0a0c7219 */ /* 0x100fe2000000120b */
[----:B------:R-:W0:Y:S01]  /*6570*/  LDC R22, c[0x0][0x618] ;  /* 0x00018600ff167b82 */ /* 0x000e220000000800 */
[----:B------:R-:W-:Y:S01]  /*6580*/  I2FP.F32.U32 R6, R4 ;  /* 0x0000000400067245 */ /* 0x000fe20000201000 */
[----:B------:R-:W-:Y:S01]  /*6590*/  ULDC UR4, c[0x0][0x150] ;  /* 0x0000540000047ab9 */ /* 0x000fe20000000800 */
[----:B------:R-:W-:Y:S02]  /*65a0*/  SHF.R.U32.HI R5, RZ, R14, R11 ;  /* 0x0000000eff057219 */ /* 0x000fe4000001160b */
[----:B------:R-:W-:Y:S01]  /*65b0*/  IADD3 R9, P0, RZ, -R12, RZ ;  /* 0x8000000cff097210 */ /* 0x000fe20007f1e0ff */
[----:B------:R-:W-:Y:S01]  /*65c0*/  FMUL R11, R6, UR4 ;  /* 0x00000004060b7c20 */ /* 0x000fe20008400000 */
[----:B------:R-:W-:Y:S01]  /*65d0*/  ULDC UR4, c[0x0][0x154] ;  /* 0x0000550000047ab9 */ /* 0x000fe20000000800 */
[----:B------:R-:W1:Y:S02]  /*65e0*/  LDC.64 R24, c[0x0][0x640] ;  /* 0x00019000ff187b82 */ /* 0x000e640000000a00 */
[----:B------:R-:W-:-:S02]  /*65f0*/  IMAD.X R5, RZ, RZ, ~R5, P0 ;  /* 0x000000ffff057224 */ /* 0x000fc400000e0e05 */
[----:B------:R-:W2:Y:S01]  /*6600*/  F2I.U32.TRUNC.NTZ R11, R11 ;  /* 0x0000000b000b7305 */ /* 0x000ea2000020f000 */
[----:B------:R-:W-:-:S03]  /*6610*/  IMAD.WIDE.U32 R6, R9, R20, R16 ;  /* 0x0000001409067225 */ /* 0x000fc600078e0010 */
[----:B------:R-:W3:Y:S01]  /*6620*/  LDC R13, c[0x0][0x144] ;  /* 0x00005100ff0d7b82 */ /* 0x000ee20000000800 */
[----:B------:R-:W-:-:S04]  /*6630*/  IMAD R8, R5, R20, RZ ;  /* 0x0000001405087224 */ /* 0x000fc800078e02ff */
[----:B------:R-:W-:Y:S02]  /*6640*/  IMAD R5, R9, R21, R8 ;  /* 0x0000001509057224 */ /* 0x000fe400078e0208 */
[----:B------:R-:W-:Y:S01]  /*6650*/  IMAD.MOV.U32 R8, RZ, RZ, -0x1 ;  /* 0xffffffffff087424 */ /* 0x000fe200078e00ff */
[----:B------:R-:W4:Y:S01]  /*6660*/  LDC R14, c[0x0][0x608] ;  /* 0x00018200ff0e7b82 */ /* 0x000f220000000800 */
[----:B------:R-:W-:Y:S01]  /*6670*/  IMAD.IADD R5, R7, 0x1, R5 ;  /* 0x0000000107057824 */ /* 0x000fe200078e0205 */
[----:B------:R-:W-:-:S04]  /*6680*/  I2FP.F32.U32 R7, R3 ;  /* 0x0000000300077245 */ /* 0x000fc80000201000 */
[-C--:B0-----:R-:W-:Y:S01]  /*6690*/  SHF.R.U64 R10, R6, R22.reuse, R5 ;  /* 0x00000016060a7219 */ /* 0x081fe20000001205 */
[----:B--2---:R-:W-:Y:S01]  /*66a0*/  IMAD.MOV R6, RZ, RZ, -R11 ;  /* 0x000000ffff067224 */ /* 0x004fe200078e0a0b */
[----:B------:R-:W0:Y:S01]  /*66b0*/  LDC R9, c[0x0][0x658] ;  /* 0x00019600ff097b82 */ /* 0x000e220000000800 */
[----:B-1----:R-:W-:Y:S01]  /*66c0*/  ISETP.NE.U32.AND P0, PT, R24, RZ, PT ;  /* 0x000000ff1800720c */ /* 0x002fe20003f05070 */
[----:B------:R-:W-:Y:S01]  /*66d0*/  FMUL R7, R7, UR4 ;  /* 0x0000000407077c20 */ /* 0x000fe20008400000 */
[----:B------:R-:W-:Y:S02]  /*66e0*/  SHF.R.U32.HI R5, RZ, R22, R5 ;  /* 0x00000016ff057219 */ /* 0x000fe40000011605 */
[----:B------:R-:W-:-:S03]  /*66f0*/  ISETP.NE.AND.EX P0, PT, R25, RZ, PT, P0 ;  /* 0x000000ff1900720c */ /* 0x000fc60003f05300 */
[----:B------:R-:W1:Y:S01]  /*6700*/  LDC R20, c[0x0][0x148] ;  /* 0x00005200ff147b82 */ /* 0x000e620000000800 */
[----:B---3--:R-:W-:Y:S02]  /*6710*/  IMAD R23, R13, R6, R4 ;  /* 0x000000060d177224 */ /* 0x008fe400078e0204 */
[----:B------:R-:W-:-:S05]  /*6720*/  IMAD.MOV.U32 R6, RZ, RZ, 0x1 ;  /* 0x00000001ff067424 */ /* 0x000fca00078e00ff */
[----:B------:R-:W2:Y:S01]  /*6730*/  LDC R21, c[0x0][0x600] ;  /* 0x00018000ff157b82 */ /* 0x000ea20000000800 */
[-CC-:B----4-:R-:W-:Y:S02]  /*6740*/  SHF.R.U64 R13, R10, R14.reuse, R5.reuse ;  /* 0x0000000e0a0d7219 */ /* 0x190fe40000001205 */
[----:B------:R-:W-:Y:S02]  /*6750*/  SHF.R.U32.HI R4, RZ, R14, R5 ;  /* 0x0000000eff047219 */ /* 0x000fe40000011605 */
[----:B------:R3:W4:Y:S03]  /*6760*/  F2I.U32.TRUNC.NTZ R14, R7 ;  /* 0x00000007000e7305 */ /* 0x000726000020f000 */
[----:B------:R-:W1:Y:S01]  /*6770*/  LDC R26, c[0x0][0x648] ;  /* 0x00019200ff1a7b82 */ /* 0x000e620000000800 */
[-C--:B0-----:R-:W-:Y:S02]  /*6780*/  SHF.R.U64 R15, R13, R9.reuse, R4 ;  /* 0x000000090d0f7219 */ /* 0x081fe40000001204 */
[----:B------:R-:W-:-:S02]  /*6790*/  SHF.L.U32 R8, R8, R9, RZ ;  /* 0x0000000908087219 */ /* 0x000fc400000006ff */
[-C--:B------:R-:W-:Y:S01]  /*67a0*/  SHF.R.U32.HI R5, RZ, R9.reuse, R4 ;  /* 0x00000009ff057219 */ /* 0x080fe20000011604 */
[----:B------:R-:W-:Y:S01]  /*67b0*/  IMAD.MOV.U32 R4, RZ, RZ, R15 ;  /* 0x000000ffff047224 */ /* 0x000fe200078e000f */
[----:B------:R-:W-:Y:S01]  /*67c0*/  SHF.L.U32 R22, R6, R9, RZ ;  /* 0x0000000906167219 */ /* 0x000fe200000006ff */
[----:B------:R-:W0:Y:S01]  /*67d0*/  LDC R27, c[0x0][0x638] ;  /* 0x00018e00ff1b7b82 */ /* 0x000e220000000800 */
[----:B------:R-:W-:-:S07]  /*67e0*/  LOP3.LUT R28, RZ, R8, RZ, 0x33, !PT ;  /* 0x00000008ff1c7212 */ /* 0x000fce00078e33ff */
        /* <DEDUP_REMOVED lines=12> */
.L_x_162:
[----:B------:R-:W-:Y:S01]  /*68b0*/  ISETP.NE.AND P0, PT, R2, 0x1, PT ;  /* 0x000000010200780c */ /* 0x000fe20003f05270 */
[----:B--2---:R-:W-:Y:S01]  /*68c0*/  VIADD R7, R21, 0xffffffff ;  /* 0xffffffff15077836 */ /* 0x004fe20000000000 */
[----:B-1----:R-:W-:Y:S01]  /*68d0*/  SHF.R.U64 R5, R4, R26, R5 ;  /* 0x0000001a04057219 */ /* 0x002fe20000001205 */
[----:B------:R-:W-:Y:S01]  /*68e0*/  IMAD.MOV R14, RZ, RZ, -R14 ;  /* 0x000000ffff0e7224 */ /* 0x000fe200078e0a0e */
[----:B------:R-:W-:Y:S01]  /*68f0*/  LOP3.LUT R4, R13, R28, RZ, 0xc0, !PT ;  /* 0x0000001c0d047212 */ /* 0x000fe200078ec0ff */
[----:B------:R-:W-:Y:S01]  /*6900*/  IMAD.MOV.U32 R8, RZ, RZ, R12 ;  /* 0x000000ffff087224 */ /* 0x000fe200078e000c */
[----:B------:R-:W-:Y:S01]  /*6910*/  LOP3.LUT R10, R10, R7, RZ, 0xc0, !PT ;  /* 0x000000070a0a7212 */ /* 0x000fe200078ec0ff */
[----:B------:R-:W-:Y:S02]  /*6920*/  IMAD.MOV R6, RZ, RZ, -R5 ;  /* 0x000000ffff067224 */ /* 0x000fe400078e0a05 */
[----:B------:R-:W-:-:S04]  /*6930*/  IMAD R4, R22, R5, R4 ;  /* 0x0000000516047224 */ /* 0x000fc800078e0204 */
[----:B------:R-:W-:Y:S02]  /*6940*/  @P0 IMAD R23, R20, R14, R3 ;  /* 0x0000000e14170224 */ /* 0x000fe400078e0203 */
[----:B0-----:R-:W-:Y:S02]  /*6950*/  IMAD R3, R6, R27, R15 ;  /* 0x0000001b06037224 */ /* 0x001fe400078e020f */
[----:B------:R-:W-:Y:S02]  /*6960*/  IMAD R7, R4, R29, R23 ;  /* 0x0000001d04077224 */ /* 0x000fe400078e0217 */
[----:B------:R-:W-:Y:S02]  /*6970*/  IMAD R4, R3, R21, R10 ;  /* 0x0000001503047224 */ /* 0x000fe400078e020a */
[----:B------:R-:W-:-:S03]  /*6980*/  IMAD.MOV.U32 R6, RZ, RZ, 0x1 ;  /* 0x00000001ff067424 */ /* 0x000fc600078e00ff */
[----:B------:R-:W-:Y:S02]  /*6990*/  SEL R9, R4, R7, !P0 ;  /* 0x0000000704097207 */ /* 0x000fe40004000000 */
[----:B------:R-:W-:-:S07]  /*69a0*/  SEL R7, R7, R4, !P0 ;  /* 0x0000000407077207 */ /* 0x000fce0004000000 */
.L_x_160:
[----:B------:R-:W-:-:S08]  /*69b0*/  NOP ;  /* 0x0000000000007918 */ /* 0x000fd00000000000 */
[----:B------:R-:W0:-:S00]  /*69c0*/  USETMAXREG.DEALLOC.CTAPOOL 0x28 ;  /* 0x00000028000079c8 */ /* 0x000e0000080e0500 */
[----:B0-----:R-:W-:-:S13]  /*69d0*/  ISETP.NE.AND P0, PT, R0, RZ, PT ;  /* 0x000000ff0000720c */ /* 0x001fda0003f05270 */
[----:B------:R-:W-:Y:S05]  /*69e0*/  @P0 EXIT ;  /* 0x000000000000094d */ /* 0x000fea0003800000 */
[----:B------:R-:W-:Y:S01]  /*69f0*/  LOP3.LUT P0, RZ, R6, 0xff, RZ, 0xc0, !PT ;  /* 0x000000ff06ff7812 */ /* 0x000fe2000780c0ff */
[----:B------:R-:W-:Y:S02]  /*6a00*/  IMAD.MOV.U32 R0, RZ, RZ, 0x1 ;  /* 0x00000001ff007424 */ /* 0x000fe400078e00ff */
[----:B------:R-:W-:-:S10]  /*6a10*/  IMAD.MOV.U32 R12, RZ, RZ, RZ ;  /* 0x000000ffff0c7224 */ /* 0x000fd400078e00ff */
[----:B------:R-:W-:Y:S05]  /*6a20*/  @!P0 BRA `(.L_x_163) ;  /* 0x0000000c004c8947 */ /* 0x000fea0003800000 */
[----:B------:R-:W0:Y:S01]  /*6a30*/  LDC R0, c[0x0][0x28c] ;  /* 0x0000a300ff007b82 */ /* 0x000e220000000800 */
[----:B------:R-:W-:Y:S01]  /*6a40*/  ULDC UR5, c[0x0][0x658] ;  /* 0x0001960000057ab9 */ /* 0x000fe20000000800 */
[----:B------:R-:W-:Y:S01]  /*6a50*/  UMOV UR7, 0xffffffff ;  /* 0xffffffff00077882 */ /* 0x000fe20000000000 */
[----:B------:R-:W-:Y:S01]  /*6a60*/  ULDC UR6, c[0x0][0xc] ;  /* 0x0000030000067ab9 */ /* 0x000fe20000000800 */
[----:B------:R-:W-:Y:S01]  /*6a70*/  USHF.L.U32 UR8, UR7, UR5, URZ ;  /* 0x0000000507087299 */ /* 0x000fe2000800063f */
[C---:B------:R-:W-:Y:S01]  /*6a80*/  LOP3.LUT P2, RZ, R18.reuse, 0x7f, RZ, 0xc0, !PT ;  /* 0x0000007f12ff7812 */ /* 0x040fe2000784c0ff */
[----:B------:R-:W-:Y:S01]  /*6a90*/  UMOV UR9, 0x1 ;  /* 0x0000000100097882 */ /* 0x000fe20000000000 */
[----:B------:R-:W-:Y:S01]  /*6aa0*/  ULDC UR7, c[0x0][0x10] ;  /* 0x0000040000077ab9 */ /* 0x000fe20000000800 */
[----:B------:R-:W-:Y:S01]  /*6ab0*/  USHF.L.U32 UR21, UR9, UR5, URZ ;  /* 0x0000000509157299 */ /* 0x000fe2000800063f */
[----:B------:R-:W-:Y:S01]  /*6ac0*/  LOP3.LUT P0, RZ, R18, 0x1f, RZ, 0xc0, !PT ;  /* 0x0000001f12ff7812 */ /* 0x000fe2000780c0ff */
[----:B------:R-:W-:Y:S01]  /*6ad0*/  UIMAD.WIDE.U32 UR6, UR6, UR7, URZ ;  /* 0x00000007060672a5 */ /* 0x000fe2000f8e003f */
[----:B------:R-:W-:Y:S01]  /*6ae0*/  BSSY B0, `(.L_x_163) ;  /* 0x00000c7000007945 */ /* 0x000fe20003800000 */
[----:B------:R-:W-:Y:S01]  /*6af0*/  ULDC UR5, c[0x0][0x14] ;  /* 0x0000050000057ab9 */ /* 0x000fe20000000800 */
[----:B------:R-:W-:Y:S01]  /*6b00*/  IMAD.MOV.U32 R13, RZ, RZ, 0x1 ;  /* 0x00000001ff0d7424 */ /* 0x000fe200078e00ff */
[----:B------:R-:W-:Y:S01]  /*6b10*/  UIMAD.WIDE.U32 UR22, UR6, UR5, URZ ;  /* 0x00000005061672a5 */ /* 0x000fe2000f8e003f */
[----:B------:R-:W-:Y:S01]  /*6b20*/  LOP3.LUT R11, R19, 0x2, RZ, 0xfc, !PT ;  /* 0x00000002130b7812 */ /* 0x000fe200078efcff */
[----:B------:R-:W-:Y:S01]  /*6b30*/  UIMAD UR5, UR7, UR5, URZ ;  /* 0x00000005070572a4 */ /* 0x000fe2000f8e023f */
[----:B------:R-:W-:Y:S01]  /*6b40*/  PLOP3.LUT P0, PT, P0, P2, PT, 0x8a, 0x0 ;  /* 0x000000000000781c */ /* 0x000fe20000705172 */
[----:B------:R-:W-:Y:S01]  /*6b50*/  IMAD.MOV.U32 R12, RZ, RZ, RZ ;  /* 0x000000ffff0c7224 */ /* 0x000fe200078e00ff */
[----:B------:R-:W-:Y:S01]  /*6b60*/  ULDC UR4, c[0x0][0x600] ;  /* 0x0001800000047ab9 */ /* 0x000fe20000000800 */
[----:B------:R-:W-:-:S02]  /*6b70*/  ULOP3.LUT UR13, URZ, UR8, URZ, 0x33, !UPT ;  /* 0x000000083f0d7292 */ /* 0x000fc4000f8e333f */
[----:B------:R-:W-:Y:S01]  /*6b80*/  UIADD3 UR4, UR4, -0x1, URZ ;  /* 0xffffffff04047890 */ /* 0x000fe2000fffe03f */
[----:B0-----:R-:W-:Y:S01]  /*6b90*/  VIADD R0, R0, 0x1f ;  /* 0x0000001f00007836 */ /* 0x001fe20000000000 */
[----:B------:R-:W-:Y:S01]  /*6ba0*/  UIADD3 UR5, UR23, UR5, URZ ;  /* 0x0000000517057290 */ /* 0x000fe2000fffe03f */
[----:B------:R-:W-:-:S03]  /*6bb0*/  ULDC.64 UR30, c[0x0][0x198] ;  /* 0x00006600001e7ab9 */ /* 0x000fc60000000a00 */
[----:B------:R-:W-:-:S04]  /*6bc0*/  SHF.R.S32.HI R3, RZ, 0x1f, R0 ;  /* 0x0000001fff037819 */ /* 0x000fc80000011400 */
[----:B------:R-:W-:Y:S01]  /*6bd0*/  LEA.HI R3, R3, R0, RZ, 0x5 ;  /* 0x0000000003037211 */ /* 0x000fe200078f28ff */
[----:B------:R-:W-:-:S03]  /*6be0*/  IMAD.MOV.U32 R0, RZ, RZ, 0x1 ;  /* 0x00000001ff007424 */ /* 0x000fc600078e00ff */
[----:B------:R-:W-:-:S05]  /*6bf0*/  SHF.R.S32.HI R3, RZ, 0x5, R3 ;  /* 0x00000005ff037819 */ /* 0x000fca0000011403 */
[----:B------:R-:W-:-:S07]  /*6c00*/  VIADD R10, R3, 0x1 ;  /* 0x00000001030a7836 */ /* 0x000fce0000000000 */
.L_x_175:
[----:B------:R-:W-:-:S03]  /*6c10*/  UMOV UR6, 0xffffffff ;  /* 0xffffffff00067882 */ /* 0x000fc60000000000 */
[----:B------:R-:W-:Y:S05]  /*6c20*/  BRA.DIV UR6, `(.L_x_164) ;  /* 0x0000001606207947 */ /* 0x000fea000b800000 */
[----:B------:R-:W-:-:S13]  /*6c30*/  ELECT P6, URZ, PT ;  /* 0x00000000003f782f */ /* 0x000fda00038c0000 */
.L_x_196:
[----:B------:R-:W-:Y:S04]  /*6c40*/  BSSY B1, `(.L_x_165) ;  /* 0x000003e000017945 */ /* 0x000fe80003800000 */
[----:B------:R-:W-:Y:S05]  /*6c50*/  @!P6 BRA `(.L_x_166) ;  /* 0x0000000000f0e947 */ /* 0x000fea0003800000 */
[----:B------:R-:W0:Y:S02]  /*6c60*/  LDC R4, c[0x0][0x28c] ;  /* 0x0000a300ff047b82 */ /* 0x000e240000000800 */
[----:B0-----:R-:W-:-:S13]  /*6c70*/  ISETP.GE.AND P1, PT, R4, 0x1, PT ;  /* 0x000000010400780c */ /* 0x001fda0003f26270 */
[----:B------:R-:W-:Y:S05]  /*6c80*/  @!P1 BRA `(.L_x_166) ;  /* 0x0000000000e49947 */ /* 0x000fea0003800000 */
[----:B------:R-:W-:Y:S02]  /*6c90*/  IMAD.SHL.U32 R15, R7, 0x80, RZ ;  /* 0x00000080070f7824 */ /* 0x000fe400078e00ff */
[----:B------:R-:W-:Y:S02]  /*6ca0*/  IMAD.SHL.U32 R18, R9, 0x80, RZ ;  /* 0x0000008009127824 */ /* 0x000fe400078e00ff */
[----:B------:R-:W-:Y:S02]  /*6cb0*/  IMAD.MOV.U32 R20, RZ, RZ, RZ ;  /* 0x000000ffff147224 */ /* 0x000fe400078e00ff */
[----:B------:R-:W-:Y:S02]  /*6cc0*/  IMAD.MOV.U32 R4, RZ, RZ, R10 ;  /* 0x000000ffff047224 */ /* 0x000fe400078e000a */
[----:B------:R-:W-:Y:S02]  /*6cd0*/  IMAD.MOV.U32 R5, RZ, RZ, R0 ;  /* 0x000000ffff057224 */ /* 0x000fe400078e0000 */
[----:B------:R-:W-:-:S02]  /*6ce0*/  IMAD.MOV.U32 R6, RZ, RZ, R12 ;  /* 0x000000ffff067224 */ /* 0x000fc400078e000c */
[----:B------:R-:W-:-:S07]  /*6cf0*/  VIADD R22, R15, 0x40 ;  /* 0x000000400f167836 */ /* 0x000fce0000000000 */
.L_x_170:
[----:B------:R-:W0:Y:S01]  /*6d00*/  S2R R14, SR_CgaCtaId ;  /* 0x00000000000e7919 */ /* 0x000e220000008800 */
[----:B------:R-:W-:Y:S01]  /*6d10*/  MOV R7, 0x400 ;  /* 0x0000040000077802 */ /* 0x000fe20000000f00 */
[----:B------:R-:W1:Y:S03]  /*6d20*/  @!P2 LDC R9, c[0x0][0x500] ;  /* 0x00014000ff09ab82 */ /* 0x000e660000000800 */
[----:B0-----:R-:W-:Y:S02]  /*6d30*/  LEA R21, R14, R7, 0x18 ;  /* 0x000000070e157211 */ /* 0x001fe400078ec0ff */
[----:B------:R-:W-:-:S03]  /*6d40*/  SHF.L.U32 R7, R5, 0x1f, RZ ;  /* 0x0000001f05077819 */ /* 0x000fc600000006ff */
[----:B------:R-:W-:-:S04]  /*6d50*/  IMAD R14, R6, 0x8, R21 ;  /* 0x00000008060e7824 */ /* 0x000fc800078e0215 */
[----:B------:R-:W0:Y:S02]  /*6d60*/  SYNCS.PHASECHK.TRANS64.TRYWAIT P1, [R14+URZ+0x70], R7 ;  /* 0x000070070e0075a7 */ /* 0x000e24000802017f */
[----:B01----:R-:W-:Y:S05]  /*6d70*/  @!P1 BRA `(.L_x_167) ;  /* 0x0000001000ec9947 */ /* 0x003fea0003800000 */
.L_x_197:
[----:B0-----:R-:W-:Y:S01]  /*6d80*/  PRMT R7, R11, 0x9910, RZ ;  /* 0x000099100b077816 */ /* 0x001fe200000000ff */
[----:B------:R0:W-:Y:S03]  /*6d90*/  @!P2 SYNCS.ARRIVE.TRANS64 RZ, [R14+URZ], R9 ;  /* 0x000000090effa9a7 */ /* 0x0001e6000800003f */
[----:B------:R-:W-:-:S13]  /*6da0*/  ISETP.NE.AND P1, PT, R7, 0x2, PT ;  /* 0x000000020700780c */ /* 0x000fda0003f25270 */
[----:B0-----:R-:W-:Y:S05]  /*6db0*/  @P1 BRA `(.L_x_168) ;  /* 0x0000000000041947 */ /* 0x001fea0003800000 */
[----:B------:R-:W-:Y:S01]  /*6dc0*/  BPT.TRAP 0x1 ;  /* 0x000000040000795c */ /* 0x000fe20000300000 */
.L_x_168:
[----:B------:R-:W-:Y:S05]  /*6dd0*/  @P0 BRA `(.L_x_169) ;  /* 0x0000000000040947 */ /* 0x000fea0003800000 */
[----:B------:R-:W-:Y:S01]  /*6de0*/  BPT.TRAP 0x1 ;  /* 0x000000040000795c */ /* 0x000fe20000300000 */
.L_x_169:
[----:B------:R-:W-:Y:S01]  /*6df0*/  IMAD R21, R6, 0x2000, R21 ;  /* 0x0000200006157824 */ /* 0x000fe200078e0215 */
[----:B------:R-:W-:Y:S01]  /*6e00*/  R2UR UR25, R14 ;  /* 0x000000000e1972ca */ /* 0x000fe200000e0000 */
[----:B------:R-:W-:Y:S01]  /*6e10*/  VIADD R4, R4, 0xffffffff ;  /* 0xffffffff04047836 */ /* 0x000fe20000000000 */
[----:B------:R-:W-:Y:S01]  /*6e20*/  R2UR UR27, R20 ;  /* 0x00000000141b72ca */ /* 0x000fe200000e0000 */
[----:B------:R-:W-:Y:S01]  /*6e30*/  UIADD3 UR6, UP0, UR30, 0xf0, URZ ;  /* 0x000000f01e067890 */ /* 0x000fe2000ff1e03f */
[----:B------:R-:W-:Y:S01]  /*6e40*/  R2UR UR8, R21 ;  /* 0x00000000150872ca */ /* 0x000fe200000e0000 */
[----:B------:R-:W-:Y:S01]  /*6e50*/  UIADD3 UR32, UP1, UR30, 0x1f0, URZ ;  /* 0x000001f01e207890 */ /* 0x000fe2000ff3e03f */
[----:B------:R-:W-:Y:S01]  /*6e60*/  R2UR UR28, R8 ;  /* 0x00000000081c72ca */ /* 0x000fe200000e0000 */
[----:B------:R-:W-:Y:S01]  /*6e70*/  UIADD3.X UR7, URZ, UR31, URZ, UP0, !UPT ;  /* 0x0000001f3f077290 */ /* 0x000fe200087fe43f */
[----:B------:R-:W-:Y:S01]  /*6e80*/  R2UR UR26, R15 ;  /* 0x000000000f1a72ca */ /* 0x000fe200000e0000 */
[----:B------:R-:W-:Y:S01]  /*6e90*/  VIADD R6, R6, 0x1 ;  /* 0x0000000106067836 */ /* 0x000fe20000000000 */
[----:B------:R-:W-:Y:S01]  /*6ea0*/  R2UR UR18, R22 ;  /* 0x00000000161272ca */ /* 0x000fe200000e0000 */
[----:B------:R-:W-:Y:S01]  /*6eb0*/  UIADD3.X UR33, URZ, UR31, URZ, UP1, !UPT ;  /* 0x0000001f3f217290 */ /* 0x000fe20008ffe43f */
[----:B------:R-:W-:Y:S01]  /*6ec0*/  R2UR UR11, R18 ;  /* 0x00000000120b72ca */ /* 0x000fe200000e0000 */
[----:B------:R-:W-:Y:S01]  /*6ed0*/  UMOV UR14, 0x0 ;  /* 0x00000000000e7882 */ /* 0x000fe20000000000 */
[----:B------:R-:W-:Y:S01]  /*6ee0*/  ISETP.GT.AND P3, PT, R4, 0x1, PT ;  /* 0x000000010400780c */ /* 0x000fe20003f64270 */
[----:B------:R-:W-:Y:S01]  /*6ef0*/  UMOV UR15, 0x10000000 ;  /* 0x10000000000f7882 */ /* 0x000fe20000000000 */
[----:B------:R-:W-:Y:S01]  /*6f00*/  ISETP.NE.AND P1, PT, R6, 0xe, PT ;  /* 0x0000000e0600780c */ /* 0x000fe20003f25270 */
[----:B------:R-:W-:Y:S01]  /*6f10*/  UIADD3 UR24, UR8, 0x200, URZ ;  /* 0x0000020008187890 */ /* 0x000fe2000fffe03f */
[----:B------:R-:W-:Y:S01]  /*6f20*/  VIADD R20, R20, 0x20 ;  /* 0x0000002014147836 */ /* 0x000fe20000000000 */
[----:B------:R-:W-:Y:S01]  /*6f30*/  UIADD3 UR16, UR8, 0x1200, URZ ;  /* 0x0000120008107890 */ /* 0x000fe2000fffe03f */
[----:B------:R-:W-:Y:S01]  /*6f40*/  SEL R14, RZ, 0x1, P1 ;  /* 0x00000001ff0e7807 */ /* 0x000fe20000800000 */
[----:B------:R-:W-:Y:S01]  /*6f50*/  UIADD3 UR8, UR8, 0x1c200, URZ ;  /* 0x0001c20008087890 */ /* 0x000fe2000fffe03f */
[----:B------:R-:W-:Y:S01]  /*6f60*/  SEL R6, R6, RZ, P1 ;  /* 0x000000ff06067207 */ /* 0x000fe20000800000 */
[----:B------:R-:W-:Y:S01]  /*6f70*/  UMOV UR17, UR25 ;  /* 0x0000001900117c82 */ /* 0x000fe20008000000 */
[----:B------:R-:W-:Y:S01]  /*6f80*/  UMOV UR19, UR27 ;  /* 0x0000001b00137c82 */ /* 0x000fe20008000000 */
[----:B------:R-:W-:Y:S01]  /*6f90*/  UMOV UR20, UR28 ;  /* 0x0000001c00147c82 */ /* 0x000fe20008000000 */
[----:B------:R0:W-:Y:S01]  /*6fa0*/  UTMALDG.3D [UR24], [UR6], desc[UR14] ;  /* 0x00000e18060075b4 */ /* 0x0001e20008011000 */
[----:B------:R-:W-:Y:S01]  /*6fb0*/  UMOV UR9, UR25 ;  /* 0x0000001900097c82 */ /* 0x000fe20008000000 */
[----:B------:R-:W-:Y:S01]  /*6fc0*/  UMOV UR10, UR27 ;  /* 0x0000001b000a7c82 */ /* 0x000fe20008000000 */
[----:B------:R-:W-:Y:S01]  /*6fd0*/  UMOV UR12, UR28 ;  /* 0x0000001c000c7c82 */ /* 0x000fe20008000000 */
[----:B------:R-:W-:Y:S01]  /*6fe0*/  LOP3.LUT R5, R5, R14, RZ, 0x3c, !PT ;  /* 0x0000000e05057212 */ /* 0x000fe200078e3cff */
[----:B------:R0:W-:Y:S01]  /*6ff0*/  UTMALDG.3D [UR16], [UR6], desc[UR14] ;  /* 0x00000e10060075b4 */ /* 0x0001e20008011000 */
[----:B------:R0:W-:Y:S02]  /*7000*/  UTMALDG.3D [UR8], [UR32], desc[UR14] ;  /* 0x00000e08200075b4 */ /* 0x0001e40008011000 */
[----:B0-----:R-:W-:Y:S05]  /*7010*/  @P3 BRA `(.L_x_170) ;  /* 0xfffffffc00383947 */ /* 0x001fea000383ffff */
.L_x_166:
[----:B------:R-:W-:Y:S05]  /*7020*/  BSYNC B1 ;  /* 0x0000000000017941 */ /* 0x000fea0003800000 */
.L_x_165:
[----:B------:R-:W-:Y:S01]  /*7030*/  LOP3.LUT P3, RZ, R13, 0xff, RZ, 0xc0, !PT ;  /* 0x000000ff0dff7812 */ /* 0x000fe2000786c0ff */
[----:B------:R-:W-:Y:S01]  /*7040*/  IMAD.IADD R12, R3, 0x1, R12 ;  /* 0x00000001030c7824 */ /* 0x000fe200078e020c */
[----:B------:R-:W-:Y:S01]  /*7050*/  IADD3 R16, P4, R16, UR22, RZ ;  /* 0x0000001610107c10 */ /* 0x000fe2000ff9e0ff */
[----:B------:R-:W-:Y:S01]  /*7060*/  ULDC.64 UR6, c[0x0][0x650] ;  /* 0x0001940000067ab9 */ /* 0x000fe20000000a00 */
[----:B------:R-:W-:Y:S01]  /*7070*/  BSSY B1, `(.L_x_171) ;  /* 0x000006b000017945 */ /* 0x000fe20003800000 */
[----:B------:R-:W-:Y:S01]  /*7080*/  IMAD.MOV.U32 R9, RZ, RZ, -0x1 ;  /* 0xffffffffff097424 */ /* 0x000fe200078e00ff */
[----:B------:R-:W-:Y:S01]  /*7090*/  SHF.R.U32.HI R4, RZ, 0x1, R12 ;  /* 0x00000001ff047819 */ /* 0x000fe2000001160c */
[----:B------:R-:W-:Y:S01]  /*70a0*/  IMAD.MOV.U32 R8, RZ, RZ, -0x1 ;  /* 0xffffffffff087424 */ /* 0x000fe200078e00ff */
[----:B------:R-:W-:Y:S02]  /*70b0*/  ISETP.GT.U32.AND P1, PT, R12, 0xd, PT ;  /* 0x0000000d0c00780c */ /* 0x000fe40003f24070 */
[----:B------:R-:W-:-:S02]  /*70c0*/  IADD3.X R17, R17, UR5, RZ, P4, !PT ;  /* 0x0000000511117c10 */ /* 0x000fc4000a7fe4ff */
[----:B------:R-:W-:Y:S01]  /*70d0*/  ISETP.LT.U32.AND P1, PT, R3, 0xe, P1 ;  /* 0x0000000e0300780c */ /* 0x000fe20000f21070 */
[----:B------:R-:W0:Y:S01]  /*70e0*/  @P3 S2R R6, SR_CgaCtaId ;  /* 0x0000000000063919 */ /* 0x000e220000008800 */
[----:B------:R-:W-:Y:S02]  /*70f0*/  @P3 MOV R5, 0x400 ;  /* 0x0000040000053802 */ /* 0x000fe40000000f00 */
[----:B------:R-:W-:Y:S02]  /*7100*/  PRMT R13, RZ, 0x7610, R13 ;  /* 0x00007610ff0d7816 */ /* 0x000fe4000000000d */
[----:B0-----:R-:W-:Y:S01]  /*7110*/  @P3 LEA R6, R6, R5, 0x18 ;  /* 0x0000000506063211 */ /* 0x001fe200078ec0ff */
[----:B------:R-:W-:-:S03]  /*7120*/  IMAD.WIDE.U32 R4, R4, -0x6db6db6d, RZ ;  /* 0x9249249304047825 */ /* 0x000fc600078e00ff */
[----:B------:R0:W-:Y:S01]  /*7130*/  @P3 SYNCS.ARRIVE.TRANS64.A1T0 RZ, [R6+URZ+0xf8], RZ ;  /* 0x0000f8ff06ff39a7 */ /* 0x0001e2000810003f */
[----:B------:R-:W-:Y:S02]  /*7140*/  ISETP.GE.U32.AND P3, PT, R3, 0xe, PT ;  /* 0x0000000e0300780c */ /* 0x000fe40003f66070 */
[----:B------:R-:W-:Y:S02]  /*7150*/  SHF.R.U32.HI R7, RZ, 0x2, R5 ;  /* 0x00000002ff077819 */ /* 0x000fe40000011605 */
[----:B------:R-:W-:Y:S02]  /*7160*/  SEL R5, RZ, 0x1, !P1 ;  /* 0x00000001ff057807 */ /* 0x000fe40004800000 */
[----:B------:R-:W-:Y:S01]  /*7170*/  ISETP.GE.U32.AND P1, PT, R16, UR6, PT ;  /* 0x0000000610007c0c */ /* 0x000fe2000bf26070 */
[----:B------:R-:W-:Y:S01]  /*7180*/  IMAD R12, R7, -0xe, R12 ;  /* 0xfffffff2070c7824 */ /* 0x000fe200078e020c */
[----:B------:R-:W-:Y:S02]  /*7190*/  LOP3.LUT R0, R0, R5, RZ, 0x3c, !PT ;  /* 0x0000000500007212 */ /* 0x000fe400078e3cff */
[----:B------:R-:W-:-:S02]  /*71a0*/  ISETP.GE.U32.AND.EX P1, PT, R17, UR7, PT, P1 ;  /* 0x0000000711007c0c */ /* 0x000fc4000bf26110 */
[----:B------:R-:W-:Y:S02]  /*71b0*/  PRMT R4, RZ, 0x7610, R4 ;  /* 0x00007610ff047816 */ /* 0x000fe40000000004 */
[----:B------:R-:W-:Y:S01]  /*71c0*/  @P3 LOP3.LUT R0, R0, 0x1, R7, 0x78, !PT ;  /* 0x0000000100003812 */ /* 0x000fe200078e7807 */
[----:B------:R-:W-:-:S08]  /*71d0*/  IMAD.MOV.U32 R7, RZ, RZ, -0x1 ;  /* 0xffffffffff077424 */ /* 0x000fd000078e00ff */
[----:B0-----:R-:W-:Y:S05]  /*71e0*/  @P1 BRA `(.L_x_172) ;  /* 0x00000004004c1947 */ /* 0x001fea0003800000 */
[----:B------:R-:W-:Y:S01]  /*71f0*/  ULDC.64 UR6, c[0x0][0x628] ;  /* 0x00018a0000067ab9 */ /* 0x000fe20000000a00 */
[----:B------:R-:W0:Y:S01]  /*7200*/  S2R R15, SR_CTAID.X ;  /* 0x00000000000f7919 */ /* 0x000e220000002500 */
[----:B------:R-:W-:Y:S01]  /*7210*/  ISETP.NE.U32.AND P1, PT, RZ, UR6, PT ;  /* 0x00000006ff007c0c */ /* 0x000fe2000bf25070 */
[----:B------:R-:W-:Y:S01]  /*7220*/  ULDC UR9, c[0x0][0x630] ;  /* 0x00018c0000097ab9 */ /* 0x000fe20000000800 */
[----:B------:R-:W-:Y:S01]  /*7230*/  IMAD.MOV.U32 R4, RZ, RZ, R16 ;  /* 0x000000ffff047224 */ /* 0x000fe200078e0010 */
[----:B------:R-:W1:Y:S01]  /*7240*/  S2R R14, SR_CTAID.Y ;  /* 0x00000000000e7919 */ /* 0x000e620000002600 */
[----:B------:R-:W-:Y:S01]  /*7250*/  ISETP.NE.AND.EX P1, PT, RZ, UR7, PT, P1 ;  /* 0x00000007ff007c0c */ /* 0x000fe2000bf25310 */
[----:B------:R-:W-:-:S12]  /*7260*/  IMAD.MOV.U32 R5, RZ, RZ, R17 ;  /* 0x000000ffff057224 */ /* 0x000fd800078e0011 */
[----:B------:R-:W-:Y:S05]  /*7270*/  @!P1 BRA `(.L_x_173) ;  /* 0x0000000000289947 */ /* 0x000fea0003800000 */
[----:B------:R-:W-:Y:S02]  /*7280*/  ULDC UR8, c[0x0][0x634] ;  /* 0x00018d0000087ab9 */ /* 0x000fe40000000800 */
[----:B------:R-:W-:-:S05]  /*7290*/  IADD3 R9, P1, R16, UR8, RZ ;  /* 0x0000000810097c10 */ /* 0x000fca000ff3e0ff */
[----:B------:R-:W-:-:S04]  /*72a0*/  IMAD.X R21, RZ, RZ, R17, P1 ;  /* 0x000000ffff157224 */ /* 0x000fc800008e0611 */
[----:B------:R-:W-:-:S04]  /*72b0*/  IMAD.WIDE.U32 R6, R21, UR6, RZ ;  /* 0x0000000615067c25 */ /* 0x000fc8000f8e00ff */
[----:B------:R-:W-:-:S04]  /*72c0*/  IMAD.WIDE.U32 R6, P1, R9, UR7, R6 ;  /* 0x0000000709067c25 */ /* 0x000fc8000f820006 */
[----:B------:R-:W-:-:S04]  /*72d0*/  IMAD.WIDE.U32 R8, R9, UR6, RZ ;  /* 0x0000000609087c25 */ /* 0x000fc8000f8e00ff */
[----:B------:R-:W-:Y:S01]  /*72e0*/  IMAD.X R5, RZ, RZ, RZ, P1 ;  /* 0x000000ffff057224 */ /* 0x000fe200008e06ff */
[----:B------:R-:W-:Y:S01]  /*72f0*/  IADD3 RZ, P1, R9, R6, RZ ;  /* 0x0000000609ff7210 */ /* 0x000fe20007f3e0ff */
[----:B------:R-:W-:-:S04]  /*7300*/  IMAD.MOV.U32 R4, RZ, RZ, R7 ;  /* 0x000000ffff047224 */ /* 0x000fc800078e0007 */
[----:B------:R-:W-:-:S08]  /*7310*/  IMAD.WIDE.U32.X R4, R21, UR7, R4, P1 ;  /* 0x0000000715047c25 */ /* 0x000fd000088e0404 */
.L_x_173:
[--C-:B------:R-:W-:Y:S01]  /*7320*/  SHF.R.U64 R8, R4, UR9, R5.reuse ;  /* 0x0000000904087c19 */ /* 0x100fe20008001205 */
[----:B------:R-:W-:Y:S01]  /*7330*/  ULDC.64 UR6, c[0x0][0x620] ;  /* 0x0001880000067ab9 */ /* 0x000fe20000000a00 */
[----:B------:R-:W-:Y:S01]  /*7340*/  SHF.R.U32.HI R4, RZ, UR9, R5 ;  /* 0x00000009ff047c19 */ /* 0x000fe20008011605 */
[----:B------:R-:W2:Y:S01]  /*7350*/  LDC R24, c[0x0][0x144] ;  /* 0x00005100ff187b82 */ /* 0x000ea20000000800 */
[----:B------:R-:W-:Y:S01]  /*7360*/  IADD3 R7, P1, RZ, -R8, RZ ;  /* 0x80000008ff077210 */ /* 0x000fe20007f3e0ff */
[----:B------:R-:W-:Y:S01]  /*7370*/  ULDC.64 UR10, c[0x0][0x640] ;  /* 0x00019000000a7ab9 */ /* 0x000fe20000000a00 */
[----:B0-----:R-:W-:Y:S01]  /*7380*/  I2FP.F32.U32 R9, R15 ;  /* 0x0000000f00097245 */ /* 0x001fe20000201000 */
[----:B------:R-:W-:Y:S02]  /*7390*/  ULDC UR8, c[0x0][0x608] ;  /* 0x0001820000087ab9 */ /* 0x000fe40000000800 */
[----:B------:R-:W-:Y:S01]  /*73a0*/  IMAD.X R4, RZ, RZ, ~R4, P1 ;  /* 0x000000ffff047224 */ /* 0x000fe200008e0e04 */
[----:B------:R-:W-:Y:S01]  /*73b0*/  ISETP.NE.U32.AND P1, PT, RZ, UR10, PT ;  /* 0x0000000aff007c0c */ /* 0x000fe2000bf25070 */
[----:B------:R-:W0:Y:S02]  /*73c0*/  LDC R21, c[0x0][0x148] ;  /* 0x00005200ff157b82 */ /* 0x000e240000000800 */
[----:B------:R-:W-:Y:S01]  /*73d0*/  IMAD R6, R4, UR6, RZ ;  /* 0x0000000604067c24 */ /* 0x000fe2000f8e02ff */
[----:B------:R-:W-:Y:S01]  /*73e0*/  ISETP.NE.AND.EX P1, PT, RZ, UR11, PT, P1 ;  /* 0x0000000bff007c0c */ /* 0x000fe2000bf25310 */
[----:B------:R-:W-:Y:S01]  /*73f0*/  IMAD.WIDE.U32 R4, R7, UR6, R16 ;  /* 0x0000000607047c25 */ /* 0x000fe2000f8e0010 */
[----:B------:R-:W-:-:S03]  /*7400*/  ULDC UR6, c[0x0][0x150] ;  /* 0x0000540000067ab9 */ /* 0x000fc60000000800 */
[----:B------:R-:W-:Y:S02]  /*7410*/  IMAD R7, R7, UR7, R6 ;  /* 0x0000000707077c24 */ /* 0x000fe4000f8e0206 */
[----:B------:R-:W-:Y:S01]  /*7420*/  FMUL R6, R9, UR6 ;  /* 0x0000000609067c20 */ /* 0x000fe20008400000 */
[----:B------:R-:W-:Y:S01]  /*7430*/  ULDC UR6, c[0x0][0x618] ;  /* 0x0001860000067ab9 */ /* 0x000fe20000000800 */
[----:B------:R-:W-:Y:S01]  /*7440*/  ULDC UR7, c[0x0][0x154] ;  /* 0x0000550000077ab9 */ /* 0x000fe20000000800 */
[----:B------:R-:W-:-:S03]  /*7450*/  IMAD.IADD R5, R5, 0x1, R7 ;  /* 0x0000000105057824 */ /* 0x000fc600078e0207 */
[----:B------:R-:W3:Y:S02]  /*7460*/  F2I.U32.TRUNC.NTZ R6, R6 ;  /* 0x0000000600067305 */ /* 0x000ee4000020f000 */
[----:B------:R-:W-:Y:S02]  /*7470*/  SHF.R.U64 R9, R4, UR6, R5 ;  /* 0x0000000604097c19 */ /* 0x000fe40008001205 */
[----:B-1----:R-:W-:-:S05]  /*7480*/  I2FP.F32.U32 R4, R14 ;  /* 0x0000000e00047245 */ /* 0x002fca0000201000 */
[----:B------:R-:W-:Y:S01]  /*7490*/  FMUL R22, R4, UR7 ;  /* 0x0000000704167c20 */ /* 0x000fe20008400000 */
[----:B------:R-:W-:Y:S01]  /*74a0*/  SHF.R.U32.HI R4, RZ, UR6, R5 ;  /* 0x00000006ff047c19 */ /* 0x000fe20008011605 */
[----:B------:R-:W-:-:S03]  /*74b0*/  ULDC UR6, c[0x0][0x658] ;  /* 0x0001960000067ab9 */ /* 0x000fc60000000800 */
[--C-:B------:R-:W-:Y:S01]  /*74c0*/  SHF.R.U64 R20, R9, UR8, R4.reuse ;  /* 0x0000000809147c19 */ /* 0x100fe20008001204 */
[----:B------:R-:W1:Y:S01]  /*74d0*/  F2I.U32.TRUNC.NTZ R22, R22 ;  /* 0x0000001600167305 */ /* 0x000e62000020f000 */
[----:B------:R-:W-:Y:S01]  /*74e0*/  SHF.R.U32.HI R5, RZ, UR8, R4 ;  /* 0x00000008ff057c19 */ /* 0x000fe20008011604 */
[----:B---3--:R-:W-:-:S03]  /*74f0*/  IMAD.MOV R6, RZ, RZ, -R6 ;  /* 0x000000ffff067224 */ /* 0x008fc600078e0a06 */
[----:B------:R-:W-:Y:S01]  /*7500*/  SHF.R.U64 R18, R20, UR6, R5 ;  /* 0x0000000614127c19 */ /* 0x000fe20008001205 */
[----:B--2---:R-:W-:Y:S01]  /*7510*/  IMAD R15, R24, R6, R15 ;  /* 0x00000006180f7224 */ /* 0x004fe200078e020f */
[----:B------:R-:W-:-:S03]  /*7520*/  SHF.R.U32.HI R23, RZ, UR6, R5 ;  /* 0x00000006ff177c19 */ /* 0x000fc60008011605 */
[----:B------:R-:W-:Y:S02]  /*7530*/  IMAD.MOV.U32 R4, RZ, RZ, R18 ;  /* 0x000000ffff047224 */ /* 0x000fe400078e0012 */
[----:B------:R-:W-:Y:S01]  /*7540*/  IMAD.MOV.U32 R5, RZ, RZ, R23 ;  /* 0x000000ffff057224 */ /* 0x000fe200078e0017 */
[----:B-1----:R-:W-:Y:S06]  /*7550*/  @!P1 BRA `(.L_x_174) ;  /* 0x0000000000289947 */ /* 0x002fec0003800000 */
[----:B------:R-:W-:Y:S02]  /*7560*/  ULDC UR6, c[0x0][0x64c] ;  /* 0x0001930000067ab9 */ /* 0x000fe40000000800 */
[----:B------:R-:W-:-:S05]  /*7570*/  IADD3 R5, P1, R18, UR6, RZ ;  /* 0x0000000612057c10 */ /* 0x000fca000ff3e0ff */
[----:B------:R-:W-:-:S04]  /*7580*/  IMAD.X R23, RZ, RZ, R23, P1 ;  /* 0x000000ffff177224 */ /* 0x000fc800008e0617 */
[----:B------:R-:W-:-:S04]  /*7590*/  IMAD.WIDE.U32 R6, R23, UR10, RZ ;  /* 0x0000000a17067c25 */ /* 0x000fc8000f8e00ff */
[----:B------:R-:W-:-:S04]  /*75a0*/  IMAD.WIDE.U32 R6, P1, R5, UR11, R6 ;  /* 0x0000000b05067c25 */ /* 0x000fc8000f820006 */
[----:B------:R-:W-:-:S04]  /*75b0*/  IMAD.WIDE.U32 R4, R5, UR10, RZ ;  /* 0x0000000a05047c25 */ /* 0x000fc8000f8e00ff */
[----:B------:R-:W-:Y:S01]  /*75c0*/  IMAD.MOV.U32 R4, RZ, RZ, R7 ;  /* 0x000000ffff047224 */ /* 0x000fe200078e0007 */
[----:B------:R-:W-:Y:S01]  /*75d0*/  IADD3 RZ, P3, R5, R6, RZ ;  /* 0x0000000605ff7210 */ /* 0x000fe20007f7e0ff */
[----:B------:R-:W-:-:S04]  /*75e0*/  IMAD.X R5, RZ, RZ, RZ, P1 ;  /* 0x000000ffff057224 */ /* 0x000fc800008e06ff */
[----:B------:R-:W-:-:S08]  /*75f0*/  IMAD.WIDE.U32.X R4, R23, UR11, R4, P3 ;  /* 0x0000000b17047c25 */ /* 0x000fd000098e0404 */
.L_x_174:
[----:B------:R-:W-:Y:S01]  /*7600*/  ISETP.NE.AND P1, PT, R2, 0x1, PT ;  /* 0x000000010200780c */ /* 0x000fe20003f25270 */
[----:B------:R-:W-:Y:S01]  /*7610*/  ULDC UR6, c[0x0][0x648] ;  /* 0x0001920000067ab9 */ /* 0x000fe20000000800 */
[----:B------:R-:W-:Y:S01]  /*7620*/  LOP3.LUT R20, R20, UR13, RZ, 0xc0, !PT ;  /* 0x0000000d14147c12 */ /* 0x000fe2000f8ec0ff */
[----:B------:R-:W-:Y:S01]  /*7630*/  IMAD.MOV R22, RZ, RZ, -R22 ;  /* 0x000000ffff167224 */ /* 0x000fe200078e0a16 */
[----:B------:R-:W-:Y:S01]  /*7640*/  SHF.R.U64 R5, R4, UR6, R5 ;  /* 0x0000000604057c19 */ /* 0x000fe20008001205 */
[----:B------:R-:W-:Y:S01]  /*7650*/  ULDC UR6, c[0x0][0x638] ;  /* 0x00018e0000067ab9 */ /* 0x000fe20000000800 */
[----:B------:R-:W-:Y:S01]  /*7660*/  LOP3.LUT R9, R9, UR4, RZ, 0xc0, !PT ;  /* 0x0000000409097c12 */ /* 0x000fe2000f8ec0ff */
[----:B------:R-:W-:Y:S01]  /*7670*/  ULDC UR7, c[0x0][0x610] ;  /* 0x0001840000077ab9 */ /* 0x000fe20000000800 */
[----:B------:R-:W-:Y:S02]  /*7680*/  IMAD.MOV.U32 R4, RZ, RZ, 0x1 ;  /* 0x00000001ff047424 */ /* 0x000fe400078e00ff */
[----:B------:R-:W-:-:S02]  /*7690*/  IMAD.MOV R7, RZ, RZ, -R5 ;  /* 0x000000ffff077224 */ /* 0x000fc400078e0a05 */
[----:B------:R-:W-:Y:S02]  /*76a0*/  IMAD R20, R5, UR21, R20 ;  /* 0x0000001505147c24 */ /* 0x000fe4000f8e0214 */
[----:B0-----:R-:W-:Y:S02]  /*76b0*/  @P1 IMAD R15, R21, R22, R14 ;  /* 0x00000016150f1224 */ /* 0x001fe400078e020e */
[----:B------:R-:W-:Y:S01]  /*76c0*/  IMAD R18, R7, UR6, R18 ;  /* 0x0000000607127c24 */ /* 0x000fe2000f8e0212 */
[----:B------:R-:W-:Y:S01]  /*76d0*/  ULDC UR6, c[0x0][0x600] ;  /* 0x0001800000067ab9 */ /* 0x000fe20000000800 */
[----:B------:R-:W-:Y:S02]  /*76e0*/  IMAD R15, R20, UR7, R15 ;  /* 0x00000007140f7c24 */ /* 0x000fe4000f8e020f */
[----:B------:R-:W-:-:S05]  /*76f0*/  IMAD R18, R18, UR6, R9 ;  /* 0x0000000612127c24 */ /* 0x000fca000f8e0209 */
[----:B------:R-:W-:Y:S02]  /*7700*/  SEL R9, R18, R15, !P1 ;  /* 0x0000000f12097207 */ /* 0x000fe40004800000 */
[----:B------:R-:W-:-:S07]  /*7710*/  SEL R7, R15, R18, !P1 ;  /* 0x000000120f077207 */ /* 0x000fce0004800000 */
.L_x_172:
[----:B------:R-:W-:Y:S05]  /*7720*/  BSYNC B1 ;  /* 0x0000000000017941 */ /* 0x000fea0003800000 */
.L_x_171:
[----:B------:R-:W-:-:S13]  /*7730*/  LOP3.LUT P1, RZ, R4, 0xff, RZ, 0xc0, !PT ;  /* 0x000000ff04ff7812 */ /* 0x000fda000782c0ff */
[----:B------:R-:W-:Y:S05]  /*7740*/  @P1 BRA `(.L_x_175) ;  /* 0xfffffff400301947 */ /* 0x000fea000383ffff */
[----:B------:R-:W-:Y:S05]  /*7750*/  BSYNC B0 ;  /* 0x0000000000007941 */ /* 0x000fea0003800000 */
.L_x_163:
[----:B------:R-:W-:-:S03]  /*7760*/  UMOV UR6, 0xffffffff ;  /* 0xffffffff00067882 */ /* 0x000fc60000000000 */
[----:B------:R-:W-:Y:S05]  /*7770*/  BRA.DIV UR6, `(.L_x_176) ;  /* 0x0000000a06807947 */ /* 0x000fea000b800000 */
[----:B------:R-:W-:-:S13]  /*7780*/  ELECT P6, URZ, PT ;  /* 0x00000000003f782f */ /* 0x000fda00038c0000 */
.L_x_200:
[----:B------:R-:W-:Y:S04]  /*7790*/  BSSY B0, `(.L_x_177) ;  /* 0x0000085000007945 */ /* 0x000fe80003800000 */
[----:B------:R-:W-:Y:S05]  /*77a0*/  @!P6 BRA `(.L_x_178) ;  /* 0x00000008000ce947 */ /* 0x000fea0003800000 */
[----:B------:R-:W-:-:S04]  /*77b0*/  LOP3.LUT R19, R19, 0x2, RZ, 0xfc, !PT ;  /* 0x0000000213137812 */ /* 0x000fc800078efcff */
[----:B------:R-:W-:-:S13]  /*77c0*/  ISETP.NE.AND P0, PT, R19, 0x3, PT ;  /* 0x000000031300780c */ /* 0x000fda0003f05270 */
[----:B------:R-:W-:Y:S05]  /*77d0*/  @!P0 BRA `(.L_x_179) ;  /* 0x0000000000048947 */ /* 0x000fea0003800000 */
[----:B------:R-:W-:Y:S01]  /*77e0*/  BPT.TRAP 0x1 ;  /* 0x000000040000795c */ /* 0x000fe20000300000 */
.L_x_179:
[----:B------:R-:W0:Y:S01]  /*77f0*/  S2R R3, SR_CgaCtaId ;  /* 0x0000000000037919 */ /* 0x000e220000008800 */
[----:B------:R-:W-:-:S04]  /*7800*/  MOV R2, 0x400 ;  /* 0x0000040000027802 */ /* 0x000fc80000000f00 */
[----:B0-----:R-:W-:Y:S02]  /*7810*/  LEA R3, R3, R2, 0x18 ;  /* 0x0000000203037211 */ /* 0x001fe400078ec0ff */
[----:B------:R-:W-:-:S03]  /*7820*/  SHF.L.U32 R2, R0, 0x1f, RZ ;  /* 0x0000001f00027819 */ /* 0x000fc600000006ff */
[----:B------:R-:W-:-:S04]  /*7830*/  VIADD R3, R3, 0x70 ;  /* 0x0000007003037836 */ /* 0x000fc80000000000 */
[C---:B------:R-:W-:Y:S02]  /*7840*/  IMAD R7, R12.reuse, 0x8, R3 ;  /* 0x000000080c077824 */ /* 0x040fe400078e0203 */
[----:B------:R-:W-:Y:S02]  /*7850*/  VIADD R12, R12, 0x1 ;  /* 0x000000010c0c7836 */ /* 0x000fe40000000000 */
[----:B------:R-:W0:Y:S03]  /*7860*/  SYNCS.PHASECHK.TRANS64.TRYWAIT P0, [R7+URZ], R2 ;  /* 0x00000002070075a7 */ /* 0x000e26000800017f */
[----:B------:R-:W-:-:S04]  /*7870*/  ISETP.NE.AND P1, PT, R12, 0xe, PT ;  /* 0x0000000e0c00780c */ /* 0x000fc80003f25270 */
[----:B------:R-:W-:Y:S02]  /*7880*/  SEL R5, RZ, 0x1, P1 ;  /* 0x00000001ff057807 */ /* 0x000fe40000800000 */
[----:B------:R-:W-:Y:S02]  /*7890*/  SEL R12, R12, RZ, P1 ;  /* 0x000000ff0c0c7207 */ /* 0x000fe40000800000 */
[----:B------:R-:W-:-:S03]  /*78a0*/  LOP3.LUT R5, R0, R5, RZ, 0x3c, !PT ;  /* 0x0000000500057212 */ /* 0x000fc600078e3cff */
[----:B------:R-:W-:Y:S01]  /*78b0*/  IMAD R9, R12, 0x8, R3 ;  /* 0x000000080c097824 */ /* 0x000fe200078e0203 */
[----:B------:R-:W-:Y:S01]  /*78c0*/  SHF.L.U32 R4, R5, 0x1f, RZ ;  /* 0x0000001f05047819 */ /* 0x000fe200000006ff */
[----:B0-----:R-:W-:Y:S06]  /*78d0*/  @!P0 BRA `(.L_x_180) ;  /* 0x0000000800488947 */ /* 0x001fec0003800000 */
.L_x_201:
[----:B------:R-:W1:Y:S01]  /*78e0*/  SYNCS.PHASECHK.TRANS64.TRYWAIT P0, [R9+URZ], R4 ;  /* 0x00000004090075a7 */ /* 0x000e62000800017f */
[----:B------:R-:W-:-:S05]  /*78f0*/  VIADD R0, R12, 0x1 ;  /* 0x000000010c007836 */ /* 0x000fca0000000000 */
[----:B------:R-:W-:-:S04]  /*7900*/  ISETP.NE.AND P1, PT, R0, 0xe, PT ;  /* 0x0000000e0000780c */ /* 0x000fc80003f25270 */
[----:B0-----:R-:W-:Y:S02]  /*7910*/  SEL R2, RZ, 0x1, P1 ;  /* 0x00000001ff027807 */ /* 0x001fe40000800000 */
[----:B------:R-:W-:Y:S02]  /*7920*/  SEL R0, R0, RZ, P1 ;  /* 0x000000ff00007207 */ /* 0x000fe40000800000 */
[----:B------:R-:W-:-:S03]  /*7930*/  LOP3.LUT R7, R5, R2, RZ, 0x3c, !PT ;  /* 0x0000000205077212 */ /* 0x000fc600078e3cff */
[----:B------:R-:W-:Y:S01]  /*7940*/  IMAD R6, R0, 0x8, R3 ;  /* 0x0000000800067824 */ /* 0x000fe200078e0203 */
[----:B------:R-:W-:Y:S01]  /*7950*/  SHF.L.U32 R5, R7, 0x1f, RZ ;  /* 0x0000001f07057819 */ /* 0x000fe200000006ff */
[----:B-1----:R-:W-:Y:S06]  /*7960*/  @!P0 BRA `(.L_x_181) ;  /* 0x0000000800388947 */ /* 0x002fec0003800000 */
.L_x_202:
[----:B------:R-:W1:Y:S01]  /*7970*/  SYNCS.PHASECHK.TRANS64.TRYWAIT P0, [R6+URZ], R5 ;  /* 0x00000005060075a7 */ /* 0x000e62000800017f */
[----:B------:R-:W-:-:S05]  /*7980*/  VIADD R0, R0, 0x1 ;  /* 0x0000000100007836 */ /* 0x000fca0000000000 */
[----:B------:R-:W-:-:S04]  /*7990*/  ISETP.NE.AND P1, PT, R0, 0xe, PT ;  /* 0x0000000e0000780c */ /* 0x000fc80003f25270 */
[----:B------:R-:W-:Y:S02]  /*79a0*/  SEL R2, RZ, 0x1, P1 ;  /* 0x00000001ff027807 */ /* 0x000fe40000800000 */
[----:B------:R-:W-:Y:S02]  /*79b0*/  SEL R0, R0, RZ, P1 ;  /* 0x000000ff00007207 */ /* 0x000fe40000800000 */
[----:B------:R-:W-:-:S03]  /*79c0*/  LOP3.LUT R7, R7, R2, RZ, 0x3c, !PT ;  /* 0x0000000207077212 */ /* 0x000fc600078e3cff */
[----:B0-----:R-:W-:Y:S01]  /*79d0*/  IMAD R9, R0, 0x8, R3 ;  /* 0x0000000800097824 */ /* 0x001fe200078e0203 */
[----:B------:R-:W-:Y:S01]  /*79e0*/  SHF.L.U32 R4, R7, 0x1f, RZ ;  /* 0x0000001f07047819 */ /* 0x000fe200000006ff */
[----:B-1----:R-:W-:Y:S06]  /*79f0*/  @!P0 BRA `(.L_x_182) ;  /* 0x0000000800288947 */ /* 0x002fec0003800000 */
.L_x_203:
        /* <DEDUP_REMOVED lines=9> */
.L_x_204:
        /* <DEDUP_REMOVED lines=9> */
.L_x_205:
        /* <DEDUP_REMOVED lines=9> */
.L_x_206:
        /* <DEDUP_REMOVED lines=9> */
.L_x_207:
        /* <DEDUP_REMOVED lines=9> */
.L_x_208:
        /* <DEDUP_REMOVED lines=9> */
.L_x_209:
        /* <DEDUP_REMOVED lines=9> */
.L_x_210:
        /* <DEDUP_REMOVED lines=9> */
.L_x_211:
        /* <DEDUP_REMOVED lines=9> */
.L_x_212:
[----:B------:R-:W1:Y:S01]  /*7f10*/  SYNCS.PHASECHK.TRANS64.TRYWAIT P0, [R6+URZ], R5 ;  /* 0x00000005060075a7 */ /* 0x000e62000800017f */
[----:B------:R-:W-:-:S05]  /*7f20*/  VIADD R0, R0, 0x1 ;  /* 0x0000000100007836 */ /* 0x000fca0000000000 */
[----:B------:R-:W-:-:S04]  /*7f30*/  ISETP.NE.AND P1, PT, R0, 0xe, PT ;  /* 0x0000000e0000780c */ /* 0x000fc80003f25270 */
[----:B------:R-:W-:Y:S02]  /*7f40*/  SEL R2, RZ, 0x1, P1 ;  /* 0x00000001ff027807 */ /* 0x000fe40000800000 */
[----:B------:R-:W-:Y:S02]  /*7f50*/  SEL R0, R0, RZ, P1 ;  /* 0x000000ff00007207 */ /* 0x000fe40000800000 */
[----:B------:R-:W-:Y:S01]  /*7f60*/  LOP3.LUT R2, R7, R2, RZ, 0x3c, !PT ;  /* 0x0000000207027212 */ /* 0x000fe200078e3cff */
[----:B-1----:R-:W-:Y:S06]  /*7f70*/  @!P0 BRA `(.L_x_192) ;  /* 0x0000000400908947 */ /* 0x002fec0003800000 */
.L_x_213:
[----:B------:R-:W-:Y:S01]  /*7f80*/  IMAD R3, R0, 0x8, R3 ;  /* 0x0000000800037824 */ /* 0x000fe200078e0203 */
[----:B------:R-:W-:-:S07]  /*7f90*/  SHF.L.U32 R0, R2, 0x1f, RZ ;  /* 0x0000001f02007819 */ /* 0x000fce00000006ff */
.L_x_193:
[----:B--2---:R2:W3:Y:S02]  /*7fa0*/  SYNCS.PHASECHK.TRANS64.TRYWAIT P0, [R3+URZ], R0 ;  /* 0x00000000030075a7 */ /* 0x0044e4000800017f */
[----:B---3--:R-:W-:Y:S05]  /*7fb0*/  @!P0 NANOSLEEP.SYNCS 0x989680 ;  /* 0x009896800000895d */ /* 0x008fea0003900000 */
[----:B------:R-:W3:Y:S02]  /*7fc0*/  @!P0 SYNCS.PHASECHK.TRANS64 P0, [R3+URZ], R0 ;  /* 0x00000000030085a7 */ /* 0x000ee4000800007f */
[----:B---3--:R-:W-:Y:S05]  /*7fd0*/  @!P0 BRA `(.L_x_193) ;  /* 0xfffffffc00f08947 */ /* 0x008fea000383ffff */
.L_x_178:
[----:B------:R-:W-:Y:S05]  /*7fe0*/  BSYNC B0 ;  /* 0x0000000000007941 */ /* 0x000fea0003800000 */
.L_x_177:
[----:B------:R-:W-:Y:S05]  /*7ff0*/  EXIT ;  /* 0x000000000000794d */ /* 0x000fea0003800000 */
.L_x_18:
[----:B---3--:R3:W4:Y:S02]  /*8000*/  SYNCS.PHASECHK.TRANS64.TRYWAIT P1, [R3+URZ], R0 ;  /* 0x00000000030075a7 */ /* 0x008724000802017f */
[----:B----4-:R-:W-:Y:S05]  /*8010*/  @!P1 NANOSLEEP.SYNCS 0x989680 ;  /* 0x009896800000995d */ /* 0x010fea0003900000 */
[----:B------:R-:W4:Y:S02]  /*8020*/  @!P1 SYNCS.PHASECHK.TRANS64 P1, [R3+URZ], R0 ;  /* 0x00000000030095a7 */ /* 0x000f24000802007f */
[----:B----4-:R-:W-:Y:S05]  /*8030*/  @!P1 BRA `(.L_x_18) ;  /* 0xfffffffc00f09947 */ /* 0x010fea000383ffff */
[----:B------:R-:W-:Y:S05]  /*8040*/  BRA `(.L_x_17) ;  /* 0xffffff9000cc7947 */ /* 0x000fea000383ffff */
.L_x_23:
[----:B-1----:R-:W-:-:S04]  /*8050*/  IMAD.U32 R4, RZ, RZ, UR4 ;  /* 0x00000004ff047e24 */ /* 0x002fc8000f8e00ff */
[----:B------:R1:W2:Y:S03]  /*8060*/  SYNCS.PHASECHK.TRANS64.TRYWAIT P1, [R4+URZ], R3 ;  /* 0x00000003040075a7 */ /* 0x0002a6000802017f */
[----:B--2---:R-:W-:Y:S05]  /*8070*/  @!P1 NANOSLEEP.SYNCS 0x989680 ;  /* 0x009896800000995d */ /* 0x004fea0003900000 */
[----:B------:R-:W2:Y:S02]  /*8080*/  @!P1 SYNCS.PHASECHK.TRANS64 P1, [R4+URZ], R3 ;  /* 0x00000003040095a7 */ /* 0x000ea4000802007f */
[----:B--2---:R-:W-:Y:S05]  /*8090*/  @!P1 BRA `(.L_x_23) ;  /* 0xfffffffc00ec9947 */ /* 0x004fea000383ffff */
[----:B------:R-:W-:Y:S05]  /*80a0*/  BRA `(.L_x_22) ;  /* 0xffffff9400687947 */ /* 0x000fea000383ffff */
.L_x_164:
[----:B------:R-:W-:Y:S01]  /*80b0*/  BSSY B1, `(.L_x_194) ;  /* 0x0000006000017945 */ /* 0x000fe20003800000 */
[----:B------:R-:W-:-:S07]  /*80c0*/  IMAD.MOV.U32 R15, RZ, RZ, -0x1 ;  /* 0xffffffffff0f7424 */ /* 0x000fce00078e00ff */
[----:B------:R-:W-:Y:S05]  /*80d0*/  WARPSYNC.COLLECTIVE R15, `(.L_x_195) ;  /* 0x000000000f0c7348 */ /* 0x000fea0003c00000 */
[----:B------:R-:W-:Y:S02]  /*80e0*/  ELECT P6, UR62, PT ;  /* 0x00000000003e782f */ /* 0x000fe400038c0000 */
[----:B------:R-:W-:Y:S01]  /*80f0*/  MOV R14, UR62 ;  /* 0x0000003e000e7c02 */ /* 0x000fe20008000f00 */
[----:B------:R-:W-:Y:S10]  /*8100*/  ENDCOLLECTIVE ;  /* 0x000000000000791b */ /* 0x000ff40003800000 */
.L_x_195:
[----:B------:R-:W-:Y:S05]  /*8110*/  BSYNC B1 ;  /* 0x0000000000017941 */ /* 0x000fea0003800000 */
.L_x_194:
[----:B------:R-:W-:Y:S05]  /*8120*/  BRA `(.L_x_196) ;  /* 0xffffffe800c47947 */ /* 0x000fea000383ffff */
.L_x_167:
[----:B0-----:R0:W1:Y:S02]  /*8130*/  SYNCS.PHASECHK.TRANS64.TRYWAIT P1, [R14+URZ+0x70], R7 ;  /* 0x000070070e0075a7 */ /* 0x001064000802017f */
[----:B-1----:R-:W-:Y:S05]  /*8140*/  @!P1 NANOSLEEP.SYNCS 0x989680 ;  /* 0x009896800000995d */ /* 0x002fea0003900000 */
[----:B------:R-:W1:Y:S02]  /*8150*/  @!P1 SYNCS.PHASECHK.TRANS64 P1, [R14+URZ+0x70], R7 ;  /* 0x000070070e0095a7 */ /* 0x000e64000802007f */
[----:B-1----:R-:W-:Y:S05]  /*8160*/  @!P1 BRA `(.L_x_167) ;  /* 0xfffffffc00f09947 */ /* 0x002fea000383ffff */
[----:B------:R-:W-:Y:S05]  /*8170*/  BRA `(.L_x_197) ;  /* 0xffffffec00007947 */ /* 0x000fea000383ffff */
.L_x_176:
[----:B------:R-:W-:Y:S01]  /*8180*/  BSSY B0, `(.L_x_198) ;  /* 0x0000006000007945 */ /* 0x000fe20003800000 */
[----:B------:R-:W-:-:S07]  /*8190*/  IMAD.MOV.U32 R15, RZ, RZ, -0x1 ;  /* 0xffffffffff0f7424 */ /* 0x000fce00078e00ff */
[----:B------:R-:W-:Y:S05]  /*81a0*/  WARPSYNC.COLLECTIVE R15, `(.L_x_199) ;  /* 0x000000000f0c7348 */ /* 0x000fea0003c00000 */
[----:B------:R-:W-:Y:S02]  /*81b0*/  ELECT P6, UR62, PT ;  /* 0x00000000003e782f */ /* 0x000fe400038c0000 */
[----:B------:R-:W-:Y:S01]  /*81c0*/  MOV R14, UR62 ;  /* 0x0000003e000e7c02 */ /* 0x000fe20008000f00 */
[----:B------:R-:W-:Y:S10]  /*81d0*/  ENDCOLLECTIVE ;  /* 0x000000000000791b */ /* 0x000ff40003800000 */
.L_x_199:
[----:B------:R-:W-:Y:S05]  /*81e0*/  BSYNC B0 ;  /* 0x0000000000007941 */ /* 0x000fea0003800000 */
.L_x_198:
[----:B------:R-:W-:Y:S05]  /*81f0*/  BRA `(.L_x_200) ;  /* 0xfffffff400647947 */ /* 0x000fea000383ffff */
.L_x_180:
[----:B0-----:R0:W1:Y:S02]  /*8200*/  SYNCS.PHASECHK.TRANS64.TRYWAIT P0, [R7+URZ], R2 ;  /* 0x00000002070075a7 */ /* 0x001064000800017f */
[----:B-1----:R-:W-:Y:S05]  /*8210*/  @!P0 NANOSLEEP.SYNCS 0x989680 ;  /* 0x009896800000895d */ /* 0x002fea0003900000 */
[----:B------:R-:W1:Y:S02]  /*8220*/  @!P0 SYNCS.PHASECHK.TRANS64 P0, [R7+URZ], R2 ;  /* 0x00000002070085a7 */ /* 0x000e64000800007f */
[----:B-1----:R-:W-:Y:S05]  /*8230*/  @!P0 BRA `(.L_x_180) ;  /* 0xfffffffc00f08947 */ /* 0x002fea000383ffff */
[----:B------:R-:W-:Y:S05]  /*8240*/  BRA `(.L_x_201) ;  /* 0xfffffff400a47947 */ /* 0x000fea000383ffff */
.L_x_181:
[----:B0-----:R0:W1:Y:S02]  /*8250*/  SYNCS.PHASECHK.TRANS64.TRYWAIT P0, [R9+URZ], R4 ;  /* 0x00000004090075a7 */ /* 0x001064000800017f */
[----:B-1----:R-:W-:Y:S05]  /*8260*/  @!P0 NANOSLEEP.SYNCS 0x989680 ;  /* 0x009896800000895d */ /* 0x002fea0003900000 */
[----:B------:R-:W1:Y:S02]  /*8270*/  @!P0 SYNCS.PHASECHK.TRANS64 P0, [R9+URZ], R4 ;  /* 0x00000004090085a7 */ /* 0x000e64000800007f */
[----:B-1----:R-:W-:Y:S05]  /*8280*/  @!P0 BRA `(.L_x_181) ;  /* 0xfffffffc00f08947 */ /* 0x002fea000383ffff */
[----:B------:R-:W-:Y:S05]  /*8290*/  BRA `(.L_x_202) ;  /* 0xfffffff400b47947 */ /* 0x000fea000383ffff */
.L_x_182:
[----:B0-----:R0:W1:Y:S02]  /*82a0*/  SYNCS.PHASECHK.TRANS64.TRYWAIT P0, [R6+URZ], R5 ;  /* 0x00000005060075a7 */ /* 0x001064000800017f */
[----:B-1----:R-:W-:Y:S05]  /*82b0*/  @!P0 NANOSLEEP.SYNCS 0x989680 ;  /* 0x009896800000895d */ /* 0x002fea0003900000 */
[----:B------:R-:W1:Y:S02]  /*82c0*/  @!P0 SYNCS.PHASECHK.TRANS64 P0, [R6+URZ], R5 ;  /* 0x00000005060085a7 */ /* 0x000e64000800007f */
[----:B-1----:R-:W-:Y:S05]  /*82d0*/  @!P0 BRA `(.L_x_182) ;  /* 0xfffffffc00f08947 */ /* 0x002fea000383ffff */
[----:B------:R-:W-:Y:S05]  /*82e0*/  BRA `(.L_x_203) ;  /* 0xfffffff400c47947 */ /* 0x000fea000383ffff */
.L_x_183:
[----:B0-----:R0:W1:Y:S02]  /*82f0*/  SYNCS.PHASECHK.TRANS64.TRYWAIT P0, [R9+URZ], R4 ;  /* 0x00000004090075a7 */ /* 0x001064000800017f */
[----:B-1----:R-:W-:Y:S05]  /*8300*/  @!P0 NANOSLEEP.SYNCS 0x989680 ;  /* 0x009896800000895d */ /* 0x002fea0003900000 */
[----:B------:R-:W1:Y:S02]  /*8310*/  @!P0 SYNCS.PHASECHK.TRANS64 P0, [R9+URZ], R4 ;  /* 0x00000004090085a7 */ /* 0x000e64000800007f */
[----:B-1----:R-:W-:Y:S05]  /*8320*/  @!P0 BRA `(.L_x_183) ;  /* 0xfffffffc00f08947 */ /* 0x002fea000383ffff */
[----:B------:R-:W-:Y:S05]  /*8330*/  BRA `(.L_x_204) ;  /* 0xfffffff400d47947 */ /* 0x000fea000383ffff */
.L_x_184:
[----:B0-----:R0:W1:Y:S02]  /*8340*/  SYNCS.PHASECHK.TRANS64.TRYWAIT P0, [R6+URZ], R5 ;  /* 0x00000005060075a7 */ /* 0x001064000800017f */
[----:B-1----:R-:W-:Y:S05]  /*8350*/  @!P0 NANOSLEEP.SYNCS 0x989680 ;  /* 0x009896800000895d */ /* 0x002fea0003900000 */
[----:B------:R-:W1:Y:S02]  /*8360*/  @!P0 SYNCS.PHASECHK.TRANS64 P0, [R6+URZ], R5 ;  /* 0x00000005060085a7 */ /* 0x000e64000800007f */
[----:B-1----:R-:W-:Y:S05]  /*8370*/  @!P0 BRA `(.L_x_184) ;  /* 0xfffffffc00f08947 */ /* 0x002fea000383ffff */
[----:B------:R-:W-:Y:S05]  /*8380*/  BRA `(.L_x_205) ;  /* 0xfffffff400e47947 */ /* 0x000fea000383ffff */
.L_x_185:
[----:B0-----:R0:W1:Y:S02]  /*8390*/  SYNCS.PHASECHK.TRANS64.TRYWAIT P0, [R9+URZ], R4 ;  /* 0x00000004090075a7 */ /* 0x001064000800017f */
[----:B-1----:R-:W-:Y:S05]  /*83a0*/  @!P0 NANOSLEEP.SYNCS 0x989680 ;  /* 0x009896800000895d */ /* 0x002fea0003900000 */
[----:B------:R-:W1:Y:S02]  /*83b0*/  @!P0 SYNCS.PHASECHK.TRANS64 P0, [R9+URZ], R4 ;  /* 0x00000004090085a7 */ /* 0x000e64000800007f */
[----:B-1----:R-:W-:Y:S05]  /*83c0*/  @!P0 BRA `(.L_x_185) ;  /* 0xfffffffc00f08947 */ /* 0x002fea000383ffff */
[----:B------:R-:W-:Y:S05]  /*83d0*/  BRA `(.L_x_206) ;  /* 0xfffffff400f47947 */ /* 0x000fea000383ffff */
.L_x_186:
[----:B0-----:R0:W1:Y:S02]  /*83e0*/  SYNCS.PHASECHK.TRANS64.TRYWAIT P0, [R6+URZ], R5 ;  /* 0x00000005060075a7 */ /* 0x001064000800017f */
[----:B-1----:R-:W-:Y:S05]  /*83f0*/  @!P0 NANOSLEEP.SYNCS 0x989680 ;  /* 0x009896800000895d */ /* 0x002fea0003900000 */
[----:B------:R-:W1:Y:S02]  /*8400*/  @!P0 SYNCS.PHASECHK.TRANS64 P0, [R6+URZ], R5 ;  /* 0x00000005060085a7 */ /* 0x000e64000800007f */
[----:B-1----:R-:W-:Y:S05]  /*8410*/  @!P0 BRA `(.L_x_186) ;  /* 0xfffffffc00f08947 */ /* 0x002fea000383ffff */
[----:B------:R-:W-:Y:S05]  /*8420*/  BRA `(.L_x_207) ;  /* 0xfffffff800047947 */ /* 0x000fea000383ffff */
.L_x_187:
[----:B0-----:R0:W1:Y:S02]  /*8430*/  SYNCS.PHASECHK.TRANS64.TRYWAIT P0, [R9+URZ], R4 ;  /* 0x00000004090075a7 */ /* 0x001064000800017f */
[----:B-1----:R-:W-:Y:S05]  /*8440*/  @!P0 NANOSLEEP.SYNCS 0x989680 ;  /* 0x009896800000895d */ /* 0x002fea0003900000 */
[----:B------:R-:W1:Y:S02]  /*8450*/  @!P0 SYNCS.PHASECHK.TRANS64 P0, [R9+URZ], R4 ;  /* 0x00000004090085a7 */ /* 0x000e64000800007f */
[----:B-1----:R-:W-:Y:S05]  /*8460*/  @!P0 BRA `(.L_x_187) ;  /* 0xfffffffc00f08947 */ /* 0x002fea000383ffff */
[----:B------:R-:W-:Y:S05]  /*8470*/  BRA `(.L_x_208) ;  /* 0xfffffff800147947 */ /* 0x000fea000383ffff */
.L_x_188:
[----:B0-----:R0:W1:Y:S02]  /*8480*/  SYNCS.PHASECHK.TRANS64.TRYWAIT P0, [R6+URZ], R5 ;  /* 0x00000005060075a7 */ /* 0x001064000800017f */
[----:B-1----:R-:W-:Y:S05]  /*8490*/  @!P0 NANOSLEEP.SYNCS 0x989680 ;  /* 0x009896800000895d */ /* 0x002fea0003900000 */
[----:B------:R-:W1:Y:S02]  /*84a0*/  @!P0 SYNCS.PHASECHK.TRANS64 P0, [R6+URZ], R5 ;  /* 0x00000005060085a7 */ /* 0x000e64000800007f */
[----:B-1----:R-:W-:Y:S05]  /*84b0*/  @!P0 BRA `(.L_x_188) ;  /* 0xfffffffc00f08947 */ /* 0x002fea000383ffff */
[----:B------:R-:W-:Y:S05]  /*84c0*/  BRA `(.L_x_209) ;  /* 0xfffffff800247947 */ /* 0x000fea000383ffff */
.L_x_189:
[----:B0-----:R0:W1:Y:S02]  /*84d0*/  SYNCS.PHASECHK.TRANS64.TRYWAIT P0, [R9+URZ], R4 ;  /* 0x00000004090075a7 */ /* 0x001064000800017f */
[----:B-1----:R-:W-:Y:S05]  /*84e0*/  @!P0 NANOSLEEP.SYNCS 0x989680 ;  /* 0x009896800000895d */ /* 0x002fea0003900000 */
[----:B------:R-:W1:Y:S02]  /*84f0*/  @!P0 SYNCS.PHASECHK.TRANS64 P0, [R9+URZ], R4 ;  /* 0x00000004090085a7 */ /* 0x000e64000800007f */
[----:B-1----:R-:W-:Y:S05]  /*8500*/  @!P0 BRA `(.L_x_189) ;  /* 0xfffffffc00f08947 */ /* 0x002fea000383ffff */
[----:B------:R-:W-:Y:S05]  /*8510*/  BRA `(.L_x_210) ;  /* 0xfffffff800347947 */ /* 0x000fea000383ffff */
.L_x_190:
[----:B0-----:R0:W1:Y:S02]  /*8520*/  SYNCS.PHASECHK.TRANS64.TRYWAIT P0, [R6+URZ], R5 ;  /* 0x00000005060075a7 */ /* 0x001064000800017f */
[----:B-1----:R-:W-:Y:S05]  /*8530*/  @!P0 NANOSLEEP.SYNCS 0x989680 ;  /* 0x009896800000895d */ /* 0x002fea0003900000 */
[----:B------:R-:W1:Y:S02]  /*8540*/  @!P0 SYNCS.PHASECHK.TRANS64 P0, [R6+URZ], R5 ;  /* 0x00000005060085a7 */ /* 0x000e64000800007f */
[----:B-1----:R-:W-:Y:S05]  /*8550*/  @!P0 BRA `(.L_x_190) ;  /* 0xfffffffc00f08947 */ /* 0x002fea000383ffff */
[----:B------:R-:W-:Y:S05]  /*8560*/  BRA `(.L_x_211) ;  /* 0xfffffff800447947 */ /* 0x000fea000383ffff */
.L_x_191:
[----:B0-----:R0:W1:Y:S02]  /*8570*/  SYNCS.PHASECHK.TRANS64.TRYWAIT P0, [R9+URZ], R4 ;  /* 0x00000004090075a7 */ /* 0x001064000800017f */
[----:B-1----:R-:W-:Y:S05]  /*8580*/  @!P0 NANOSLEEP.SYNCS 0x989680 ;  /* 0x009896800000895d */ /* 0x002fea0003900000 */
[----:B------:R-:W1:Y:S02]  /*8590*/  @!P0 SYNCS.PHASECHK.TRANS64 P0, [R9+URZ], R4 ;  /* 0x00000004090085a7 */ /* 0x000e64000800007f */
[----:B-1----:R-:W-:Y:S05]  /*85a0*/  @!P0 BRA `(.L_x_191) ;  /* 0xfffffffc00f08947 */ /* 0x002fea000383ffff */
[----:B------:R-:W-:Y:S05]  /*85b0*/  BRA `(.L_x_212) ;  /* 0xfffffff800547947 */ /* 0x000fea000383ffff */
.L_x_192:
[----:B-1----:R1:W2:Y:S02]  /*85c0*/  SYNCS.PHASECHK.TRANS64.TRYWAIT P0, [R6+URZ], R5 ;  /* 0x00000005060075a7 */ /* 0x0022a4000800017f */
[----:B--2---:R-:W-:Y:S05]  /*85d0*/  @!P0 NANOSLEEP.SYNCS 0x989680 ;  /* 0x009896800000895d */ /* 0x004fea0003900000 */
[----:B------:R-:W2:Y:S02]  /*85e0*/  @!P0 SYNCS.PHASECHK.TRANS64 P0, [R6+URZ], R5 ;  /* 0x00000005060085a7 */ /* 0x000ea4000800007f */
[----:B--2---:R-:W-:Y:S05]  /*85f0*/  @!P0 BRA `(.L_x_192) ;  /* 0xfffffffc00f08947 */ /* 0x004fea000383ffff */
[----:B------:R-:W-:Y:S05]  /*8600*/  BRA `(.L_x_213) ;  /* 0xfffffff8005c7947 */ /* 0x000fea000383ffff */
.L_x_214:
[----:B------:R-:W-:-:S00]  /*8610*/  BRA `(.L_x_214) ;  /* 0xfffffffc00fc7947 */ /* 0x000fc0000383ffff */
[----:B------:R-:W-:-:S00]  /*8620*/  NOP ;  /* 0x0000000000007918 */ /* 0x000fc00000000000 */
        /* <DEDUP_REMOVED lines=13> */
.L_x_215:


//--------------------- .nv.global.init           --------------------------
	.section	.nv.global.init,"aw",@progbits
.nv.global.init:
	.type		$str$22,@object
	.size		$str$22,($str$23 - $str$22)
$str$22:
        /*0000*/ 	.byte	0x6b, 0x5f, 0x74, 0x69, 0x6c, 0x65, 0x5f, 0x63, 0x6f, 0x75, 0x6e, 0x74, 0x20, 0x3e, 0x3d, 0x20
        /*0010*/ 	.byte	0x31, 0x00
	.type		$str$23,@object
	.size		$str$23,(__unnamed_1 - $str$23)
$str$23:
        /*0012*/ 	.byte	0x2f, 0x74, 0x6d, 0x70, 0x2f, 0x63, 0x75, 0x74, 0x6c, 0x61, 0x73, 0x73, 0x5f, 0x73, 0x77, 0x65
        /*0022*/ 	.byte	0x65, 0x70, 0x5f, 0x73, 0x72, 0x63, 0x2f, 0x69, 0x6e, 0x63, 0x6c, 0x75, 0x64, 0x65, 0x2f, 0x63
        /*0032*/ 	.byte	0x75, 0x74, 0x6c, 0x61, 0x73, 0x73, 0x2f, 0x67, 0x65, 0x6d, 0x6d, 0x2f, 0x63, 0x6f, 0x6c, 0x6c
        /*0042*/ 	.byte	0x65, 0x63, 0x74, 0x69, 0x76, 0x65, 0x2f, 0x73, 0x6d, 0x39, 0x30, 0x5f, 0x6d, 0x6d, 0x61, 0x5f
        /*0052*/ 	.byte	0x74, 0x6d, 0x61, 0x5f, 0x67, 0x6d, 0x6d, 0x61, 0x5f, 0x73, 0x73, 0x5f, 0x77, 0x61, 0x72, 0x70
        /*0062*/ 	.byte	0x73, 0x70, 0x65, 0x63, 0x69, 0x61, 0x6c, 0x69, 0x7a, 0x65, 0x64, 0x2e, 0x68, 0x70, 0x70, 0x00
	.type		__unnamed_1,@object
	.size		__unnamed_1,(.L_0 - __unnamed_1)
__unnamed_1:
        /*0072*/ 	.byte	0x76, 0x6f, 0x69, 0x64, 0x20, 0x63, 0x75, 0x74, 0x6c, 0x61, 0x73, 0x73, 0x3a, 0x3a, 0x67, 0x65
        /* <DEDUP_REMOVED lines=180> */
        /*0bc2*/ 	.byte	0x6e, 0x74, 0x69, 0x74, 0x79, 0x5d, 0x00
.L_0:


//--------------------- .nv.shared._ZN7cutlass13device_kernelINS_4gemm6kernel13GemmUniversalIN4cute5tupleIJiiiiEEENS1_10collective13CollectiveMmaINS1_34MainloopSm90TmaGmmaWarpSpecializedILi14ENS5_IJNS4_1CILi1EEESB_SB_EEENS1_35KernelTmaWarpSpecializedCooperativeEEENS5_IJNSA_ILi128EEESF_NSA_ILi32EEEEEENS_10bfloat16_tENS5_IJSB_llEEESI_NS5_IJlSB_lEEENS4_8TiledMMAINS4_8MMA_AtomIJNS4_4SM904GMMA28MMA_64x128x16_F32BF16BF16_SSILNSO_5MajorE1ELSQ_0ELNSO_7ScaleInE1ELSR_1EEEEEENS4_6LayoutINS5_IJNSA_ILi2EEESB_SB_EEENS5_IJSB_NSA_ILi0EEESX_EEEEENS5_IJNS4_10UnderscoreES10_S10_EEEEENS4_13SM90_TMA_LOADENS4_14ComposedLayoutINS4_7SwizzleILi3ELi4ELi3EEENS4_18smem_ptr_flag_bitsILi16EEENSU_INS5_IJNSA_ILi64EEENSA_ILi8EEEEEENS5_IJSB_S19_EEEEEEEvNS4_8identityES13_NS14_INS15_ILi2ELi4ELi3EEES18_NSU_INS5_IJS1A_SG_EEENS5_IJSG_SB_EEEEEEEvS1F_EENS_8epilogue10collective6detail29Sm90TmaWarpSpecializedAdapterINS1N_15DefaultEpilogueISI_SK_SK_NS1M_6thread17LinearCombinationISI_Li1EffLNS1R_9ScaleType4KindE0ELNS_15FloatRoundStyleE2ESI_EENS1_15EpilogueDefaultEEEEEvvEEEEvNT_6ParamsE --------------------------
	.section	.nv.shared._ZN7cutlass13device_kernelINS_4gemm6kernel13GemmUniversalIN4cute5tupleIJiiiiEEENS1_10collective13CollectiveMmaINS1_34MainloopSm90TmaGmmaWarpSpecializedILi14ENS5_IJNS4_1CILi1EEESB_SB_EEENS1_35KernelTmaWarpSpecializedCooperativeEEENS5_IJNSA_ILi128EEESF_NSA_ILi32EEEEEENS_10bfloat16_tENS5_IJSB_llEEESI_NS5_IJlSB_lEEENS4_8TiledMMAINS4_8MMA_AtomIJNS4_4SM904GMMA28MMA_64x128x16_F32BF16BF16_SSILNSO_5MajorE1ELSQ_0ELNSO_7ScaleInE1ELSR_1EEEEEENS4_6LayoutINS5_IJNSA_ILi2EEESB_SB_EEENS5_IJSB_NSA_ILi0EEESX_EEEEENS5_IJNS4_10UnderscoreES10_S10_EEEEENS4_13SM90_TMA_LOADENS4_14ComposedLayoutINS4_7SwizzleILi3ELi4ELi3EEENS4_18smem_ptr_flag_bitsILi16EEENSU_INS5_IJNSA_ILi64EEENSA_ILi8EEEEEENS5_IJSB_S19_EEEEEEEvNS4_8identityES13_NS14_INS15_ILi2ELi4ELi3EEES18_NSU_INS5_IJS1A_SG_EEENS5_IJSG_SB_EEEEEEEvS1F_EENS_8epilogue10collective6detail29Sm90TmaWarpSpecializedAdapterINS1N_15DefaultEpilogueISI_SK_SK_NS1M_6thread17LinearCombinationISI_Li1EffLNS1R_9ScaleType4KindE0ELNS_15FloatRoundStyleE2ESI_EENS1_15EpilogueDefaultEEEEEvvEEEEvNT_6ParamsE,"aw",@nobits
	.sectionflags	@""
	.align	16
	.zero		1024


//--------------------- .nv.shared.reserved.0     --------------------------
	.section	.nv.shared.reserved.0,"aw",@nobits
	.weak		__nv_reservedSMEM_offset_0_alias
	.size		__nv_reservedSMEM_offset_0_alias, 0, 0
	.other		__nv_reservedSMEM_offset_0_alias,@"STO_CUDA_RESERVED_SHARED STV_DEFAULT"
__nv_reservedSMEM_offset_0_alias:
	.zero		0


//--------------------- .nv.global                --------------------------
	.section	.nv.global,"aw",@nobits
.nv.global:
	.type		_ZN40_INTERNAL_b605a618_4_k_cu_41cdc81e_233674cute1_E,@object
	.size		_ZN40_INTERNAL_b605a618_4_k_cu_41cdc81e_233674cute1_E,(_ZN40_INTERNAL_b605a618_4_k_cu_41cdc81e_233674cuda3std3__45__cpo6cbeginE - _ZN40_INTERNAL_b605a618_4_k_cu_41cdc81e_233674cute1_E)
_ZN40_INTERNAL_b605a618_4_k_cu_41cdc81e_233674cute1_E:
	.zero		1
	.type		_ZN40_INTERNAL_b605a618_4_k_cu_41cdc81e_233674cuda3std3__45__cpo6cbeginE,@object
	.size		_ZN40_INTERNAL_b605a618_4_k_cu_41cdc81e_233674cuda3std3__45__cpo6cbeginE,(_ZN40_INTERNAL_b605a618_4_k_cu_41cdc81e_233674cuda3std3__48in_placeE - _ZN40_INTERNAL_b605a618_4_k_cu_41cdc81e_233674cuda3std3__45__cpo6cbeginE)
_ZN40_INTERNAL_b605a618_4_k_cu_41cdc81e_233674cuda3std3__45__cpo6cbeginE:
	.zero		1
	.type		_ZN40_INTERNAL_b605a618_4_k_cu_41cdc81e_233674cuda3std3__48in_placeE,@object
	.size		_ZN40_INTERNAL_b605a618_4_k_cu_41cdc81e_233674cuda3std3__48in_placeE,(_ZN40_INTERNAL_b605a618_4_k_cu_41cdc81e_233674cuda3std6ranges3__45__cpo9iter_moveE - _ZN40_INTERNAL_b605a618_4_k_cu_41cdc81e_233674cuda3std3__48in_placeE)
_ZN40_INTERNAL_b605a618_4_k_cu_41cdc81e_233674cuda3std3__48in_placeE:
	.zero		1
	.type		_ZN40_INTERNAL_b605a618_4_k_cu_41cdc81e_233674cuda3std6ranges3__45__cpo9iter_moveE,@object
	.size		_ZN40_INTERNAL_b605a618_4_k_cu_41cdc81e_233674cuda3std6ranges3__45__cpo9iter_moveE,(_ZN40_INTERNAL_b605a618_4_k_cu_41cdc81e_233674cuda3std3__45__cpo5beginE - _ZN40_INTERNAL_b605a618_4_k_cu_41cdc81e_233674cuda3std6ranges3__45__cpo9iter_moveE)
_ZN40_INTERNAL_b605a618_4_k_cu_41cdc81e_233674cuda3std6ranges3__45__cpo9iter_moveE:
	.zero		1
	.type		_ZN40_INTERNAL_b605a618_4_k_cu_41cdc81e_233674cuda3std3__45__cpo5beginE,@object
	.size		_ZN40_INTERNAL_b605a618_4_k_cu_41cdc81e_233674cuda3std3__45__cpo5beginE,(_ZN40_INTERNAL_b605a618_4_k_cu_41cdc81e_233674cuda3std3__442_GLOBAL__N__b605a618_4_k_cu_41cdc81e_233676ignoreE - _ZN40_INTERNAL_b605a618_4_k_cu_41cdc81e_233674cuda3std3__45__cpo5beginE)
_ZN40_INTERNAL_b605a618_4_k_cu_41cdc81e_233674cuda3std3__45__cpo5beginE:
	.zero		1
	.type		_ZN40_INTERNAL_b605a618_4_k_cu_41cdc81e_233674cuda3std3__442_GLOBAL__N__b605a618_4_k_cu_41cdc81e_233676ignoreE,@object
	.size		_ZN40_INTERNAL_b605a618_4_k_cu_41cdc81e_233674cuda3std3__442_GLOBAL__N__b605a618_4_k_cu_41cdc81e_233676ignoreE,(_ZN40_INTERNAL_b605a618_4_k_cu_41cdc81e_233674cute7productE - _ZN40_INTERNAL_b605a618_4_k_cu_41cdc81e_233674cuda3std3__442_GLOBAL__N__b605a618_4_k_cu_41cdc81e_233676ignoreE)
_ZN40_INTERNAL_b605a618_4_k_cu_41cdc81e_233674cuda3std3__442_GLOBAL__N__b605a618_4_k_cu_41cdc81e_233676ignoreE:
	.zero		1
	.type		_ZN40_INTERNAL_b605a618_4_k_cu_41cdc81e_233674cute7productE,@object
	.size		_ZN40_INTERNAL_b605a618_4_k_cu_41cdc81e_233674cute7productE,(_ZN40_INTERNAL_b605a618_4_k_cu_41cdc81e_233674cuda3std3__45__cpo3endE - _ZN40_INTERNAL_b605a618_4_k_cu_41cdc81e_233674cute7productE)
_ZN40_INTERNAL_b605a618_4_k_cu_41cdc81e_233674cute7productE:
	.zero		1
	.type		_ZN40_INTERNAL_b605a618_4_k_cu_41cdc81e_233674cuda3std3__45__cpo3endE,@object
	.size		_ZN40_INTERNAL_b605a618_4_k_cu_41cdc81e_233674cuda3std3__45__cpo3endE,(_ZN40_INTERNAL_b605a618_4_k_cu_41cdc81e_233674cuda3std3__419piecewise_constructE - _ZN40_INTERNAL_b605a618_4_k_cu_41cdc81e_233674cuda3std3__45__cpo3endE)
_ZN40_INTERNAL_b605a618_4_k_cu_41cdc81e_233674cuda3std3__45__cpo3endE:
	.zero		1
	.type		_ZN40_INTERNAL_b605a618_4_k_cu_41cdc81e_233674cuda3std3__419piecewise_constructE,@object
	.size		_ZN40_INTERNAL_b605a618_4_k_cu_41cdc81e_233674cuda3std3__419piecewise_constructE,(_ZN40_INTERNAL_b605a618_4_k_cu_41cdc81e_233674cuda3std3__45__cpo4cendE - _ZN40_INTERNAL_b605a618_4_k_cu_41cdc81e_233674cuda3std3__419piecewise_constructE)
_ZN40_INTERNAL_b605a618_4_k_cu_41cdc81e_233674cuda3std3__419piecewise_constructE:
	.zero		1
	.type		_ZN40_INTERNAL_b605a618_4_k_cu_41cdc81e_233674cuda3std3__45__cpo4cendE,@object
	.size		_ZN40_INTERNAL_b605a618_4_k_cu_41cdc81e_233674cuda3std3__45__cpo4cendE,(_ZN40_INTERNAL_b605a618_4_k_cu_41cdc81e_233674cuda3std6ranges3__45__cpo4swapE - _ZN40_INTERNAL_b605a618_4_k_cu_41cdc81e_233674cuda3std3__45__cpo4cendE)
_ZN40_INTERNAL_b605a618_4_k_cu_41cdc81e_233674cuda3std3__45__cpo4cendE:
	.zero		1
	.type		_ZN40_INTERNAL_b605a618_4_k_cu_41cdc81e_233674cuda3std6ranges3__45__cpo4swapE,@object
	.size		_ZN40_INTERNAL_b605a618_4_k_cu_41cdc81e_233674cuda3std6ranges3__45__cpo4swapE,(.L_8 - _ZN40_INTERNAL_b605a618_4_k_cu_41cdc81e_233674cuda3std6ranges3__45__cpo4swapE)
_ZN40_INTERNAL_b605a618_4_k_cu_41cdc81e_233674cuda3std6ranges3__45__cpo4swapE:
	.zero		1
.L_8:


//--------------------- .nv.constant0._ZN7cutlass13device_kernelINS_4gemm6kernel13GemmUniversalIN4cute5tupleIJiiiiEEENS1_10collective13CollectiveMmaINS1_34MainloopSm90TmaGmmaWarpSpecializedILi14ENS5_IJNS4_1CILi1EEESB_SB_EEENS1_35KernelTmaWarpSpecializedCooperativeEEENS5_IJNSA_ILi128EEESF_NSA_ILi32EEEEEENS_10bfloat16_tENS5_IJSB_llEEESI_NS5_IJlSB_lEEENS4_8TiledMMAINS4_8MMA_AtomIJNS4_4SM904GMMA28MMA_64x128x16_F32BF16BF16_SSILNSO_5MajorE1ELSQ_0ELNSO_7ScaleInE1ELSR_1EEEEEENS4_6LayoutINS5_IJNSA_ILi2EEESB_SB_EEENS5_IJSB_NSA_ILi0EEESX_EEEEENS5_IJNS4_10UnderscoreES10_S10_EEEEENS4_13SM90_TMA_LOADENS4_14ComposedLayoutINS4_7SwizzleILi3ELi4ELi3EEENS4_18smem_ptr_flag_bitsILi16EEENSU_INS5_IJNSA_ILi64EEENSA_ILi8EEEEEENS5_IJSB_S19_EEEEEEEvNS4_8identityES13_NS14_INS15_ILi2ELi4ELi3EEES18_NSU_INS5_IJS1A_SG_EEENS5_IJSG_SB_EEEEEEEvS1F_EENS_8epilogue10collective6detail29Sm90TmaWarpSpecializedAdapterINS1N_15DefaultEpilogueISI_SK_SK_NS1M_6thread17LinearCombinationISI_Li1EffLNS1R_9ScaleType4KindE0ELNS_15FloatRoundStyleE2ESI_EENS1_15EpilogueDefaultEEEEEvvEEEEvNT_6ParamsE --------------------------
	.section	.nv.constant0._ZN7cutlass13device_kernelINS_4gemm6kernel13GemmUniversalIN4cute5tupleIJiiiiEEENS1_10collective13CollectiveMmaINS1_34MainloopSm90TmaGmmaWarpSpecializedILi14ENS5_IJNS4_1CILi1EEESB_SB_EEENS1_35KernelTmaWarpSpecializedCooperativeEEENS5_IJNSA_ILi128EEESF_NSA_ILi32EEEEEENS_10bfloat16_tENS5_IJSB_llEEESI_NS5_IJlSB_lEEENS4_8TiledMMAINS4_8MMA_AtomIJNS4_4SM904GMMA28MMA_64x128x16_F32BF16BF16_SSILNSO_5MajorE1ELSQ_0ELNSO_7ScaleInE1ELSR_1EEEEEENS4_6LayoutINS5_IJNSA_ILi2EEESB_SB_EEENS5_IJSB_NSA_ILi0EEESX_EEEEENS5_IJNS4_10UnderscoreES10_S10_EEEEENS4_13SM90_TMA_LOADENS4_14ComposedLayoutINS4_7SwizzleILi3ELi4ELi3EEENS4_18smem_ptr_flag_bitsILi16EEENSU_INS5_IJNSA_ILi64EEENSA_ILi8EEEEEENS5_IJSB_S19_EEEEEEEvNS4_8identityES13_NS14_INS15_ILi2ELi4ELi3EEES18_NSU_INS5_IJS1A_SG_EEENS5_IJSG_SB_EEEEEEEvS1F_EENS_8epilogue10collective6detail29Sm90TmaWarpSpecializedAdapterINS1N_15DefaultEpilogueISI_SK_SK_NS1M_6thread17LinearCombinationISI_Li1EffLNS1R_9ScaleType4KindE0ELNS_15FloatRoundStyleE2ESI_EENS1_15EpilogueDefaultEEEEEvvEEEEvNT_6ParamsE,"a",@progbits
	.sectionflags	@""
	.align	4
.nv.constant0._ZN7cutlass13device_kernelINS_4gemm6kernel13GemmUniversalIN4cute5tupleIJiiiiEEENS1_10collective13CollectiveMmaINS1_34MainloopSm90TmaGmmaWarpSpecializedILi14ENS5_IJNS4_1CILi1EEESB_SB_EEENS1_35KernelTmaWarpSpecializedCooperativeEEENS5_IJNSA_ILi128EEESF_NSA_ILi32EEEEEENS_10bfloat16_tENS5_IJSB_llEEESI_NS5_IJlSB_lEEENS4_8TiledMMAINS4_8MMA_AtomIJNS4_4SM904GMMA28MMA_64x128x16_F32BF16BF16_SSILNSO_5MajorE1ELSQ_0ELNSO_7ScaleInE1ELSR_1EEEEEENS4_6LayoutINS5_IJNSA_ILi2EEESB_SB_EEENS5_IJSB_NSA_ILi0EEESX_EEEEENS5_IJNS4_10UnderscoreES10_S10_EEEEENS4_13SM90_TMA_LOADENS4_14ComposedLayoutINS4_7SwizzleILi3ELi4ELi3EEENS4_18smem_ptr_flag_bitsILi16EEENSU_INS5_IJNSA_ILi64EEENSA_ILi8EEEEEENS5_IJSB_S19_EEEEEEEvNS4_8identityES13_NS14_INS15_ILi2ELi4ELi3EEES18_NSU_INS5_IJS1A_SG_EEENS5_IJSG_SB_EEEEEEEvS1F_EENS_8epilogue10collective6detail29Sm90TmaWarpSpecializedAdapterINS1N_15DefaultEpilogueISI_SK_SK_NS1M_6thread17LinearCombinationISI_Li1EffLNS1R_9ScaleType4KindE0ELNS_15FloatRoundStyleE2ESI_EENS1_15EpilogueDefaultEEEEEvvEEEEvNT_6ParamsE:
	.zero		1664


//--------------------- SYMBOLS --------------------------

	.type		.nv.reservedSmem.offset0,@object
	.size		.nv.reservedSmem.offset0,0x4
	.type		__assertfail,@function
